// auto-generated by cutlass_sweep.gemm — config: {"arch": "sm_90", "cluster_m": 1, "cluster_n": 1, "dtype": "e4m3", "dtype_b": "e4m3", "layout": "nt", "stages": 0, "tile_k": 256, "tile_m": 192, "tile_n": 80}
#include "cutlass/cutlass.h"
#include "cutlass/gemm/collective/collective_builder.hpp"
#include "cutlass/gemm/device/gemm_universal_adapter.h"
#include "cutlass/gemm/kernel/gemm_universal.hpp"
#include "cutlass/epilogue/collective/collective_builder.hpp"

using ElemA = cutlass::float_e4m3_t;
using ElemB = cutlass::float_e4m3_t;
using ElemCD = cutlass::float_e4m3_t;
using Acc  = float;
using TileShape    = cute::Shape<cute::_192, cute::_80, cute::_256>;
using ClusterShape = cute::Shape<cute::_1, cute::_1, cute::_1>;

using CollectiveEpilogue = typename cutlass::epilogue::collective::CollectiveBuilder<
    cutlass::arch::Sm90, cutlass::arch::OpClassTensorOp,
    TileShape, ClusterShape,
    cutlass::epilogue::collective::EpilogueTileAuto,
    Acc, Acc,
    ElemCD, cutlass::layout::RowMajor, 128 / cutlass::sizeof_bits<ElemCD>::value,
    ElemCD, cutlass::layout::RowMajor, 128 / cutlass::sizeof_bits<ElemCD>::value,
    cutlass::epilogue::collective::EpilogueScheduleAuto
  >::CollectiveOp;

using CollectiveMainloop = typename cutlass::gemm::collective::CollectiveBuilder<
    cutlass::arch::Sm90, cutlass::arch::OpClassTensorOp,
    ElemA, cutlass::layout::RowMajor, 128 / cutlass::sizeof_bits<ElemA>::value,
    ElemB, cutlass::layout::ColumnMajor, 128 / cutlass::sizeof_bits<ElemB>::value,
    Acc,
    TileShape, ClusterShape,
    cutlass::gemm::collective::StageCountAutoCarveout<static_cast<int>(sizeof(typename CollectiveEpilogue::SharedStorage))>,
    cutlass::gemm::collective::KernelScheduleAuto
  >::CollectiveOp;

using GemmKernel = cutlass::gemm::kernel::GemmUniversal<
    cute::Shape<int,int,int,int>,
    CollectiveMainloop,
    CollectiveEpilogue
>;
using Gemm = cutlass::gemm::device::GemmUniversalAdapter<GemmKernel>;

// Force the device kernel symbol into the cubin without needing a host main.
auto* _anchor = &cutlass::device_kernel<GemmKernel>;


// ===== COMPILED SASS (sm_90a) =====

	.target	sm_90a

	.elftype	@"ET_EXEC"


//--------------------- .note.nv.tkinfo           --------------------------
	.section	.note.nv.tkinfo,"",@"SHT_NOTE"
	.sectionflags	@"SHF_NOTE_NV_TKINFO"
	.tkinfo
        /*0018*/ 	.word	0x00000002
        /*0030*/ 	.string	""
        /*0030*/ 	.string	"ptxas"
        /*0030*/ 	.string	"Cuda compilation tools, release 13.0, V13.0.88"
        /*0030*/ 	.string	"Build cuda_13.0.r13.0/compiler.36424714_0"
        /*0030*/ 	.string	"-arch sm_90a -m 64 "



//--------------------- .note.nv.cuinfo           --------------------------
	.section	.note.nv.cuinfo,"",@"SHT_NOTE"
	.sectionflags	@"SHF_NOTE_NV_CUINFO"
        /*0018*/ 	.short	0x0002
        /*001a*/ 	.short	0x005a
        /*001c*/ 	.short	0x0082
	.zero		2


//--------------------- .nv.info                  --------------------------
	.section	.nv.info,"",@"SHT_CUDA_INFO"
	.align	4


	//----- nvinfo : EIATTR_REGCOUNT
	.align		4
        /*0000*/ 	.byte	0x04, 0x2f
        /*0002*/ 	.short	(.L_12 - .L_11)
	.align		4
.L_11:
        /*0004*/ 	.word	index@(_ZN7cutlass13device_kernelINS_4gemm6kernel13GemmUniversalIN4cute5tupleIJiiiiEEENS1_10collective13CollectiveMmaINS1_37MainloopSm90TmaGmmaWarpSpecializedFP8ILi3ENS5_IJNS4_1CILi1EEESB_SB_EEENS1_35KernelTmaWarpSpecializedCooperativeEEENS5_IJNSA_ILi192EEENSA_ILi80EEENSA_ILi256EEEEEENS_12float_e4m3_tENS5_IJlSB_lEEESJ_SK_NS4_8TiledMMAINS4_8MMA_AtomIJNS4_4SM904GMMA30MMA_64x16x32_F32E4M3E4M3_SS_TNILNSO_7ScaleInE1ELSQ_1EEEEEENS4_6LayoutINS5_IJNSA_ILi2EEESB_SB_EEENS5_IJSB_NSA_ILi0EEESW_EEEEENS5_IJNS4_10UnderscoreESZ_SZ_EEEEENS4_13SM90_TMA_LOADENS4_14ComposedLayoutINS4_7SwizzleILi3ELi4ELi3EEENS4_18smem_ptr_flag_bitsILi8EEENST_INS5_IJNSA_ILi8EEENSA_ILi128EEEEEENS5_IJS19_SB_EEEEEEEvNS4_8identityES12_S1D_vS1E_EENS_8epilogue10collective6detail29Sm90TmaWarpSpecializedAdapterINS1H_15DefaultEpilogueISJ_SK_SK_NS1G_6thread17LinearCombinationISJ_Li1EffLNS1L_9ScaleType4KindE0ELNS_15FloatRoundStyleE2ESJ_EENS1_15EpilogueDefaultEEEEEvvEEEEvNT_6ParamsE)
        /*0008*/ 	.word	0x000000a8


	//----- nvinfo : EIATTR_FRAME_SIZE
	.align		4
.L_12:
        /*000c*/ 	.byte	0x04, 0x11
        /*000e*/ 	.short	(.L_14 - .L_13)
	.align		4
.L_13:
        /*0010*/ 	.word	index@(_ZN7cutlass13device_kernelINS_4gemm6kernel13GemmUniversalIN4cute5tupleIJiiiiEEENS1_10collective13CollectiveMmaINS1_37MainloopSm90TmaGmmaWarpSpecializedFP8ILi3ENS5_IJNS4_1CILi1EEESB_SB_EEENS1_35KernelTmaWarpSpecializedCooperativeEEENS5_IJNSA_ILi192EEENSA_ILi80EEENSA_ILi256EEEEEENS_12float_e4m3_tENS5_IJlSB_lEEESJ_SK_NS4_8TiledMMAINS4_8MMA_AtomIJNS4_4SM904GMMA30MMA_64x16x32_F32E4M3E4M3_SS_TNILNSO_7ScaleInE1ELSQ_1EEEEEENS4_6LayoutINS5_IJNSA_ILi2EEESB_SB_EEENS5_IJSB_NSA_ILi0EEESW_EEEEENS5_IJNS4_10UnderscoreESZ_SZ_EEEEENS4_13SM90_TMA_LOADENS4_14ComposedLayoutINS4_7SwizzleILi3ELi4ELi3EEENS4_18smem_ptr_flag_bitsILi8EEENST_INS5_IJNSA_ILi8EEENSA_ILi128EEEEEENS5_IJS19_SB_EEEEEEEvNS4_8identityES12_S1D_vS1E_EENS_8epilogue10collective6detail29Sm90TmaWarpSpecializedAdapterINS1H_15DefaultEpilogueISJ_SK_SK_NS1G_6thread17LinearCombinationISJ_Li1EffLNS1L_9ScaleType4KindE0ELNS_15FloatRoundStyleE2ESJ_EENS1_15EpilogueDefaultEEEEEvvEEEEvNT_6ParamsE)
        /*0014*/ 	.word	0x00000000


	//----- nvinfo : EIATTR_MIN_STACK_SIZE
	.align		4
.L_14:
        /*0018*/ 	.byte	0x04, 0x12
        /*001a*/ 	.short	(.L_16 - .L_15)
	.align		4
.L_15:
        /*001c*/ 	.word	index@(_ZN7cutlass13device_kernelINS_4gemm6kernel13GemmUniversalIN4cute5tupleIJiiiiEEENS1_10collective13CollectiveMmaINS1_37MainloopSm90TmaGmmaWarpSpecializedFP8ILi3ENS5_IJNS4_1CILi1EEESB_SB_EEENS1_35KernelTmaWarpSpecializedCooperativeEEENS5_IJNSA_ILi192EEENSA_ILi80EEENSA_ILi256EEEEEENS_12float_e4m3_tENS5_IJlSB_lEEESJ_SK_NS4_8TiledMMAINS4_8MMA_AtomIJNS4_4SM904GMMA30MMA_64x16x32_F32E4M3E4M3_SS_TNILNSO_7ScaleInE1ELSQ_1EEEEEENS4_6LayoutINS5_IJNSA_ILi2EEESB_SB_EEENS5_IJSB_NSA_ILi0EEESW_EEEEENS5_IJNS4_10UnderscoreESZ_SZ_EEEEENS4_13SM90_TMA_LOADENS4_14ComposedLayoutINS4_7SwizzleILi3ELi4ELi3EEENS4_18smem_ptr_flag_bitsILi8EEENST_INS5_IJNSA_ILi8EEENSA_ILi128EEEEEENS5_IJS19_SB_EEEEEEEvNS4_8identityES12_S1D_vS1E_EENS_8epilogue10collective6detail29Sm90TmaWarpSpecializedAdapterINS1H_15DefaultEpilogueISJ_SK_SK_NS1G_6thread17LinearCombinationISJ_Li1EffLNS1L_9ScaleType4KindE0ELNS_15FloatRoundStyleE2ESJ_EENS1_15EpilogueDefaultEEEEEvvEEEEvNT_6ParamsE)
        /*0020*/ 	.word	0x00000000
.L_16:


//--------------------- .nv.compat                --------------------------
	.section	.nv.compat,"",@"SHT_CUDA_COMPAT_INFO"
	.align	4
        /*0000*/ 	.byte	0x02, 0x09, 0x01, 0x00, 0x02, 0x02, 0x04, 0x00, 0x02, 0x05, 0x05, 0x00, 0x03, 0x07, 0x01, 0x01
        /*0010*/ 	.byte	0x02, 0x03, 0x01, 0x00, 0x02, 0x06, 0x01, 0x00, 0x04, 0x0b, 0x08, 0x00, 0x00, 0x00, 0x00, 0x00
        /*0020*/ 	.byte	0x00, 0x00, 0x00, 0x00


//--------------------- .nv.info._ZN7cutlass13device_kernelINS_4gemm6kernel13GemmUniversalIN4cute5tupleIJiiiiEEENS1_10collective13CollectiveMmaINS1_37MainloopSm90TmaGmmaWarpSpecializedFP8ILi3ENS5_IJNS4_1CILi1EEESB_SB_EEENS1_35KernelTmaWarpSpecializedCooperativeEEENS5_IJNSA_ILi192EEENSA_ILi80EEENSA_ILi256EEEEEENS_12float_e4m3_tENS5_IJlSB_lEEESJ_SK_NS4_8TiledMMAINS4_8MMA_AtomIJNS4_4SM904GMMA30MMA_64x16x32_F32E4M3E4M3_SS_TNILNSO_7ScaleInE1ELSQ_1EEEEEENS4_6LayoutINS5_IJNSA_ILi2EEESB_SB_EEENS5_IJSB_NSA_ILi0EEESW_EEEEENS5_IJNS4_10UnderscoreESZ_SZ_EEEEENS4_13SM90_TMA_LOADENS4_14ComposedLayoutINS4_7SwizzleILi3ELi4ELi3EEENS4_18smem_ptr_flag_bitsILi8EEENST_INS5_IJNSA_ILi8EEENSA_ILi128EEEEEENS5_IJS19_SB_EEEEEEEvNS4_8identityES12_S1D_vS1E_EENS_8epilogue10collective6detail29Sm90TmaWarpSpecializedAdapterINS1H_15DefaultEpilogueISJ_SK_SK_NS1G_6thread17LinearCombinationISJ_Li1EffLNS1L_9ScaleType4KindE0ELNS_15FloatRoundStyleE2ESJ_EENS1_15EpilogueDefaultEEEEEvvEEEEvNT_6ParamsE --------------------------
	.section	.nv.info._ZN7cutlass13device_kernelINS_4gemm6kernel13GemmUniversalIN4cute5tupleIJiiiiEEENS1_10collective13CollectiveMmaINS1_37MainloopSm90TmaGmmaWarpSpecializedFP8ILi3ENS5_IJNS4_1CILi1EEESB_SB_EEENS1_35KernelTmaWarpSpecializedCooperativeEEENS5_IJNSA_ILi192EEENSA_ILi80EEENSA_ILi256EEEEEENS_12float_e4m3_tENS5_IJlSB_lEEESJ_SK_NS4_8TiledMMAINS4_8MMA_AtomIJNS4_4SM904GMMA30MMA_64x16x32_F32E4M3E4M3_SS_TNILNSO_7ScaleInE1ELSQ_1EEEEEENS4_6LayoutINS5_IJNSA_ILi2EEESB_SB_EEENS5_IJSB_NSA_ILi0EEESW_EEEEENS5_IJNS4_10UnderscoreESZ_SZ_EEEEENS4_13SM90_TMA_LOADENS4_14ComposedLayoutINS4_7SwizzleILi3ELi4ELi3EEENS4_18smem_ptr_flag_bitsILi8EEENST_INS5_IJNSA_ILi8EEENSA_ILi128EEEEEENS5_IJS19_SB_EEEEEEEvNS4_8identityES12_S1D_vS1E_EENS_8epilogue10collective6detail29Sm90TmaWarpSpecializedAdapterINS1H_15DefaultEpilogueISJ_SK_SK_NS1G_6thread17LinearCombinationISJ_Li1EffLNS1L_9ScaleType4KindE0ELNS_15FloatRoundStyleE2ESJ_EENS1_15EpilogueDefaultEEEEEvvEEEEvNT_6ParamsE,"",@"SHT_CUDA_INFO"
	.sectionflags	@""
	.align	4


	//----- nvinfo : EIATTR_CUDA_API_VERSION
	.align		4
        /*0000*/ 	.byte	0x04, 0x37
        /*0002*/ 	.short	(.L_18 - .L_17)
.L_17:
        /*0004*/ 	.word	0x00000082


	//----- nvinfo : EIATTR_KPARAM_INFO
	.align		4
.L_18:
        /*0008*/ 	.byte	0x04, 0x17
        /*000a*/ 	.short	(.L_20 - .L_19)
.L_19:
        /*000c*/ 	.word	0x00000000
        /*0010*/ 	.short	0x0000
        /*0012*/ 	.short	0x0070
        /*0014*/ 	.byte	0x00, 0xf0, 0x01, 0x10


	//----- nvinfo : EIATTR_SPARSE_MMA_MASK
	.align		4
.L_20:
        /*0018*/ 	.byte	0x03, 0x50
        /*001a*/ 	.short	0x0000


	//----- nvinfo : EIATTR_MAXREG_COUNT
	.align		4
        /*001c*/ 	.byte	0x03, 0x1b
        /*001e*/ 	.short	0x00a8


	//----- nvinfo : EIATTR_NUM_BARRIERS
	.align		4
        /*0020*/ 	.byte	0x02, 0x4c
        /*0022*/ 	.byte	0x01
	.zero		1


	//----- nvinfo : EIATTR_MERCURY_ISA_VERSION
	.align		4
        /*0024*/ 	.byte	0x03, 0x5f
        /*0026*/ 	.short	0x0101


	//----- nvinfo : EIATTR_INT_WARP_WIDE_INSTR_OFFSETS
	.align		4
        /*0028*/ 	.byte	0x04, 0x31
        /*002a*/ 	.short	(.L_22 - .L_21)


	//   ....[0]....
.L_21:
        /*002c*/ 	.word	0x00000420


	//   ....[1]....
        /*0030*/ 	.word	0x00000430


	//   ....[2]....
        /*0034*/ 	.word	0x00000520


	//----- nvinfo : EIATTR_COOP_GROUP_MASK_REGIDS
	.align		4
.L_22:
        /*0038*/ 	.byte	0x04, 0x29
        /*003a*/ 	.short	(.L_24 - .L_23)


	//   ....[0]....
.L_23:
        /*003c*/ 	.word	0xffffffff


	//   ....[1]....
        /*0040*/ 	.word	0xffffffff


	//   ....[2]....
        /*0044*/ 	.word	0xffffffff


	//   ....[3]....
        /*0048*/ 	.word	0xffffffff


	//   ....[4]....
        /*004c*/ 	.word	0xffffffff


	//----- nvinfo : EIATTR_COOP_GROUP_INSTR_OFFSETS
	.align		4
.L_24:
        /*0050*/ 	.byte	0x04, 0x28
        /*0052*/ 	.short	(.L_26 - .L_25)


	//   ....[0]....
.L_25:
        /*0054*/ 	.word	0x00000060


	//   ....[1]....
        /*0058*/ 	.word	0x00000070


	//   ....[2]....
        /*005c*/ 	.word	0x00000190


	//   ....[3]....
        /*0060*/ 	.word	0x00000380


	//   ....[4]....
        /*0064*/ 	.word	0x00001020


	//----- nvinfo : EIATTR_REG_RECONFIG
	.align		4
.L_26:
        /*0068*/ 	.byte	0x01, 0x54
	.zero		2


	//----- nvinfo : EIATTR_MBARRIER_INSTR_OFFSETS
	.align		4
        /*006c*/ 	.byte	0x04, 0x39
        /*006e*/ 	.short	(.L_28 - .L_27)


	//   ....[0]....
.L_27:
        /*0070*/ 	.word	0x00000310
        /*0074*/ 	.word	0x000000ff
        /*0078*/ 	.word	0x00000000
        /*007c*/ 	.short	0x0100
        /*007e*/ 	.byte	0x0a
	.zero		1


	//   ....[1]....
        /*0080*/ 	.word	0x00000320
        /*0084*/ 	.word	0x000000ff
        /*0088*/ 	.word	0x00000018
        /*008c*/ 	.short	0x0100
        /*008e*/ 	.byte	0x0a
	.zero		1


	//   ....[2]....
        /*0090*/ 	.word	0x00000330
        /*0094*/ 	.word	0x000000ff
        /*0098*/ 	.word	0x00000008
        /*009c*/ 	.short	0x0100
        /*009e*/ 	.byte	0x0a
	.zero		1


	//   ....[3]....
        /*00a0*/ 	.word	0x00000340
        /*00a4*/ 	.word	0x000000ff
        /*00a8*/ 	.word	0x00000020
        /*00ac*/ 	.short	0x0100
        /*00ae*/ 	.byte	0x0a
	.zero		1


	//   ....[4]....
        /*00b0*/ 	.word	0x00000350
        /*00b4*/ 	.word	0x000000ff
        /*00b8*/ 	.word	0x00000010
        /*00bc*/ 	.short	0x0100
        /*00be*/ 	.byte	0x0a
	.zero		1


	//   ....[5]....
        /*00c0*/ 	.word	0x00000360
        /*00c4*/ 	.word	0x000000ff
        /*00c8*/ 	.word	0x00000028
        /*00cc*/ 	.short	0x0100
        /*00ce*/ 	.byte	0x0a
	.zero		1


	//   ....[6]....
        /*00d0*/ 	.word	0x00000550
        /*00d4*/ 	.word	0x000000ff
        /*00d8*/ 	.word	0x00000040
        /*00dc*/ 	.short	0x0100
        /*00de*/ 	.byte	0x08
	.zero		1


	//   ....[7]....
        /*00e0*/ 	.word	0x00000580
        /*00e4*/ 	.word	0x000000ff
        /*00e8*/ 	.word	0x00000048
        /*00ec*/ 	.short	0x0100
        /*00ee*/ 	.byte	0x08
	.zero		1


	//   ....[8]....
        /*00f0*/ 	.word	0x00001650
        /*00f4*/ 	.word	0x000000ff
        /*00f8*/ 	.word	0x00000000
        /*00fc*/ 	.short	0x010a
        /*00fe*/ 	.byte	0x0e
	.zero		1


	//   ....[9]....
        /*0100*/ 	.word	0x00001690
        /*0104*/ 	.word	0x000000ff
        /*0108*/ 	.word	0x00000000
        /*010c*/ 	.short	0x010a
        /*010e*/ 	.byte	0x0e
	.zero		1


	//   ....[10]....
        /*0110*/ 	.word	0x00003530
        /*0114*/ 	.word	0x000000ff
        /*0118*/ 	.word	0x00000000
        /*011c*/ 	.short	0x010a
        /*011e*/ 	.byte	0x12
	.zero		1


	//   ....[11]....
        /*0120*/ 	.word	0x00003570
        /*0124*/ 	.word	0x000000ff
        /*0128*/ 	.word	0x00000000
        /*012c*/ 	.short	0x010a
        /*012e*/ 	.byte	0x12
	.zero		1


	//   ....[12]....
        /*0130*/ 	.word	0x000050b0
        /*0134*/ 	.word	0x000000ff
        /*0138*/ 	.word	0x00000000
        /*013c*/ 	.short	0x0101
        /*013e*/ 	.byte	0x11
	.zero		1


	//   ....[13]....
        /*0140*/ 	.word	0x00005840
        /*0144*/ 	.word	0x000000ff
        /*0148*/ 	.word	0x00000000
        /*014c*/ 	.short	0x0101
        /*014e*/ 	.byte	0x0b
	.zero		1


	//   ....[14]....
        /*0150*/ 	.word	0x0000c480
        /*0154*/ 	.word	0x0000000f
        /*0158*/ 	.word	0x00000018
        /*015c*/ 	.short	0x010a
        /*015e*/ 	.byte	0x3f
	.zero		1


	//   ....[15]....
        /*0160*/ 	.word	0x0000c8d0
        /*0164*/ 	.word	0x00000006
        /*0168*/ 	.word	0x00000048
        /*016c*/ 	.short	0x0101
        /*016e*/ 	.byte	0x3f
	.zero		1


	//   ....[16]....
        /*0170*/ 	.word	0x0000d010
        /*0174*/ 	.word	0x00000007
        /*0178*/ 	.word	0x00000000
        /*017c*/ 	.short	0x010a
        /*017e*/ 	.byte	0x3f
	.zero		1


	//   ....[17]....
        /*0180*/ 	.word	0x0000d090
        /*0184*/ 	.word	0x00000006
        /*0188*/ 	.word	0x00000000
        /*018c*/ 	.short	0x010a
        /*018e*/ 	.byte	0x3f
	.zero		1


	//   ....[18]....
        /*0190*/ 	.word	0x0000d120
        /*0194*/ 	.word	0x00000003
        /*0198*/ 	.word	0x00000000
        /*019c*/ 	.short	0x010a
        /*019e*/ 	.byte	0x3f
	.zero		1


	//   ....[19]....
        /*01a0*/ 	.word	0x0000d190
        /*01a4*/ 	.word	0x00000007
        /*01a8*/ 	.word	0x00000000
        /*01ac*/ 	.short	0x010a
        /*01ae*/ 	.byte	0x3f
	.zero		1


	//   ....[20]....
        /*01b0*/ 	.word	0x0000d1f0
        /*01b4*/ 	.word	0x000000a7
        /*01b8*/ 	.word	0x00000000
        /*01bc*/ 	.short	0x010a
        /*01be*/ 	.byte	0x3f
	.zero		1


	//   ....[21]....
        /*01c0*/ 	.word	0x0000d2c0
        /*01c4*/ 	.word	0x0000000f
        /*01c8*/ 	.word	0x00000018
        /*01cc*/ 	.short	0x010a
        /*01ce*/ 	.byte	0x3f
	.zero		1


	//   ....[22]....
        /*01d0*/ 	.word	0x0000d3a0
        /*01d4*/ 	.word	0x00000007
        /*01d8*/ 	.word	0x00000000
        /*01dc*/ 	.short	0x010a
        /*01de*/ 	.byte	0x3f
	.zero		1


	//   ....[23]....
        /*01e0*/ 	.word	0x0000d3f0
        /*01e4*/ 	.word	0x00000006
        /*01e8*/ 	.word	0x00000000
        /*01ec*/ 	.short	0x010a
        /*01ee*/ 	.byte	0x3f
	.zero		1


	//----- nvinfo : EIATTR_NUM_MBARRIERS
	.align		4
.L_28:
        /*01f0*/ 	.byte	0x03, 0x38
        /*01f2*/ 	.short	0x0008


	//----- nvinfo : EIATTR_EXIT_INSTR_OFFSETS
	.align		4
        /*01f4*/ 	.byte	0x04, 0x1c
        /*01f6*/ 	.short	(.L_30 - .L_29)


	//   ....[0]....
.L_29:
        /*01f8*/ 	.word	0x000005e0


	//   ....[1]....
        /*01fc*/ 	.word	0x00000ef0


	//   ....[2]....
        /*0200*/ 	.word	0x0000baf0


	//   ....[3]....
        /*0204*/ 	.word	0x0000c120


	//   ....[4]....
        /*0208*/ 	.word	0x0000d170


	//----- nvinfo : EIATTR_MAX_THREADS
	.align		4
.L_30:
        /*020c*/ 	.byte	0x04, 0x05
        /*020e*/ 	.short	(.L_32 - .L_31)
.L_31:
        /*0210*/ 	.word	0x00000180
        /*0214*/ 	.word	0x00000001
        /*0218*/ 	.word	0x00000001


	//----- nvinfo : EIATTR_CRS_STACK_SIZE
	.align		4
.L_32:
        /*021c*/ 	.byte	0x04, 0x1e
        /*021e*/ 	.short	(.L_34 - .L_33)
.L_33:
        /*0220*/ 	.word	0x00000000


	//----- nvinfo : EIATTR_CBANK_PARAM_SIZE
	.align		4
.L_34:
        /*0224*/ 	.byte	0x03, 0x19
        /*0226*/ 	.short	0x0470


	//----- nvinfo : EIATTR_PARAM_CBANK
	.align		4
        /*0228*/ 	.byte	0x04, 0x0a
        /*022a*/ 	.short	(.L_36 - .L_35)
	.align		4
.L_35:
        /*022c*/ 	.word	index@(.nv.constant0._ZN7cutlass13device_kernelINS_4gemm6kernel13GemmUniversalIN4cute5tupleIJiiiiEEENS1_10collective13CollectiveMmaINS1_37MainloopSm90TmaGmmaWarpSpecializedFP8ILi3ENS5_IJNS4_1CILi1EEESB_SB_EEENS1_35KernelTmaWarpSpecializedCooperativeEEENS5_IJNSA_ILi192EEENSA_ILi80EEENSA_ILi256EEEEEENS_12float_e4m3_tENS5_IJlSB_lEEESJ_SK_NS4_8TiledMMAINS4_8MMA_AtomIJNS4_4SM904GMMA30MMA_64x16x32_F32E4M3E4M3_SS_TNILNSO_7ScaleInE1ELSQ_1EEEEEENS4_6LayoutINS5_IJNSA_ILi2EEESB_SB_EEENS5_IJSB_NSA_ILi0EEESW_EEEEENS5_IJNS4_10UnderscoreESZ_SZ_EEEEENS4_13SM90_TMA_LOADENS4_14ComposedLayoutINS4_7SwizzleILi3ELi4ELi3EEENS4_18smem_ptr_flag_bitsILi8EEENST_INS5_IJNSA_ILi8EEENSA_ILi128EEEEEENS5_IJS19_SB_EEEEEEEvNS4_8identityES12_S1D_vS1E_EENS_8epilogue10collective6detail29Sm90TmaWarpSpecializedAdapterINS1H_15DefaultEpilogueISJ_SK_SK_NS1G_6thread17LinearCombinationISJ_Li1EffLNS1L_9ScaleType4KindE0ELNS_15FloatRoundStyleE2ESJ_EENS1_15EpilogueDefaultEEEEEvvEEEEvNT_6ParamsE)
        /*0230*/ 	.short	0x0210
        /*0232*/ 	.short	0x0470


	//----- nvinfo : EIATTR_SW_WAR
	.align		4
.L_36:
        /*0234*/ 	.byte	0x04, 0x36
        /*0236*/ 	.short	(.L_38 - .L_37)
.L_37:
        /*0238*/ 	.word	0x00000008
.L_38:


//--------------------- .nv.callgraph             --------------------------
	.section	.nv.callgraph,"",@"SHT_CUDA_CALLGRAPH"
	.align	4
	.sectionentsize	8
	.align		4
        /*0000*/ 	.word	0x00000000
	.align		4
        /*0004*/ 	.word	0xffffffff
	.align		4
        /*0008*/ 	.word	0x00000000
	.align		4
        /*000c*/ 	.word	0xfffffffe
	.align		4
        /*0010*/ 	.word	0x00000000
	.align		4
        /*0014*/ 	.word	0xfffffffd
	.align		4
        /*0018*/ 	.word	0x00000000
	.align		4
        /*001c*/ 	.word	0xfffffffc


//--------------------- .nv.constant4             --------------------------
	.section	.nv.constant4,"a",@progbits
	.align	8
	.align		8
.nv.constant4:
        /*0000*/ 	.dword	_ZN39_INTERNAL_2cfe5619_4_k_cu_6408ade6_58094cuda3std3__45__cpo5beginE
	.align		8
        /*0008*/ 	.dword	_ZN39_INTERNAL_2cfe5619_4_k_cu_6408ade6_58094cuda3std3__45__cpo3endE
	.align		8
        /*0010*/ 	.dword	_ZN39_INTERNAL_2cfe5619_4_k_cu_6408ade6_58094cuda3std3__45__cpo6cbeginE
	.align		8
        /*0018*/ 	.dword	_ZN39_INTERNAL_2cfe5619_4_k_cu_6408ade6_58094cuda3std3__45__cpo4cendE
	.align		8
        /*0020*/ 	.dword	_ZN39_INTERNAL_2cfe5619_4_k_cu_6408ade6_58094cuda3std3__441_GLOBAL__N__2cfe5619_4_k_cu_6408ade6_58096ignoreE
	.align		8
        /*0028*/ 	.dword	_ZN39_INTERNAL_2cfe5619_4_k_cu_6408ade6_58094cuda3std3__419piecewise_constructE
	.align		8
        /*0030*/ 	.dword	_ZN39_INTERNAL_2cfe5619_4_k_cu_6408ade6_58094cuda3std3__48in_placeE
	.align		8
        /*0038*/ 	.dword	_ZN39_INTERNAL_2cfe5619_4_k_cu_6408ade6_58094cuda3std6ranges3__45__cpo4swapE
	.align		8
        /*0040*/ 	.dword	_ZN39_INTERNAL_2cfe5619_4_k_cu_6408ade6_58094cuda3std6ranges3__45__cpo9iter_moveE
	.align		8
        /*0048*/ 	.dword	_ZN39_INTERNAL_2cfe5619_4_k_cu_6408ade6_58094cute7productE
	.align		8
        /*0050*/ 	.dword	_ZN39_INTERNAL_2cfe5619_4_k_cu_6408ade6_58094cute1_E


//--------------------- .text._ZN7cutlass13device_kernelINS_4gemm6kernel13GemmUniversalIN4cute5tupleIJiiiiEEENS1_10collective13CollectiveMmaINS1_37MainloopSm90TmaGmmaWarpSpecializedFP8ILi3ENS5_IJNS4_1CILi1EEESB_SB_EEENS1_35KernelTmaWarpSpecializedCooperativeEEENS5_IJNSA_ILi192EEENSA_ILi80EEENSA_ILi256EEEEEENS_12float_e4m3_tENS5_IJlSB_lEEESJ_SK_NS4_8TiledMMAINS4_8MMA_AtomIJNS4_4SM904GMMA30MMA_64x16x32_F32E4M3E4M3_SS_TNILNSO_7ScaleInE1ELSQ_1EEEEEENS4_6LayoutINS5_IJNSA_ILi2EEESB_SB_EEENS5_IJSB_NSA_ILi0EEESW_EEEEENS5_IJNS4_10UnderscoreESZ_SZ_EEEEENS4_13SM90_TMA_LOADENS4_14ComposedLayoutINS4_7SwizzleILi3ELi4ELi3EEENS4_18smem_ptr_flag_bitsILi8EEENST_INS5_IJNSA_ILi8EEENSA_ILi128EEEEEENS5_IJS19_SB_EEEEEEEvNS4_8identityES12_S1D_vS1E_EENS_8epilogue10collective6detail29Sm90TmaWarpSpecializedAdapterINS1H_15DefaultEpilogueISJ_SK_SK_NS1G_6thread17LinearCombinationISJ_Li1EffLNS1L_9ScaleType4KindE0ELNS_15FloatRoundStyleE2ESJ_EENS1_15EpilogueDefaultEEEEEvvEEEEvNT_6ParamsE --------------------------
	.section	.text._ZN7cutlass13device_kernelINS_4gemm6kernel13GemmUniversalIN4cute5tupleIJiiiiEEENS1_10collective13CollectiveMmaINS1_37MainloopSm90TmaGmmaWarpSpecializedFP8ILi3ENS5_IJNS4_1CILi1EEESB_SB_EEENS1_35KernelTmaWarpSpecializedCooperativeEEENS5_IJNSA_ILi192EEENSA_ILi80EEENSA_ILi256EEEEEENS_12float_e4m3_tENS5_IJlSB_lEEESJ_SK_NS4_8TiledMMAINS4_8MMA_AtomIJNS4_4SM904GMMA30MMA_64x16x32_F32E4M3E4M3_SS_TNILNSO_7ScaleInE1ELSQ_1EEEEEENS4_6LayoutINS5_IJNSA_ILi2EEESB_SB_EEENS5_IJSB_NSA_ILi0EEESW_EEEEENS5_IJNS4_10UnderscoreESZ_SZ_EEEEENS4_13SM90_TMA_LOADENS4_14ComposedLayoutINS4_7SwizzleILi3ELi4ELi3EEENS4_18smem_ptr_flag_bitsILi8EEENST_INS5_IJNSA_ILi8EEENSA_ILi128EEEEEENS5_IJS19_SB_EEEEEEEvNS4_8identityES12_S1D_vS1E_EENS_8epilogue10collective6detail29Sm90TmaWarpSpecializedAdapterINS1H_15DefaultEpilogueISJ_SK_SK_NS1G_6thread17LinearCombinationISJ_Li1EffLNS1L_9ScaleType4KindE0ELNS_15FloatRoundStyleE2ESJ_EENS1_15EpilogueDefaultEEEEEvvEEEEvNT_6ParamsE,"ax",@progbits
	.align	128
.text._ZN7cutlass13device_kernelINS_4gemm6kernel13GemmUniversalIN4cute5tupleIJiiiiEEENS1_10collective13CollectiveMmaINS1_37MainloopSm90TmaGmmaWarpSpecializedFP8ILi3ENS5_IJNS4_1CILi1EEESB_SB_EEENS1_35KernelTmaWarpSpecializedCooperativeEEENS5_IJNSA_ILi192EEENSA_ILi80EEENSA_ILi256EEEEEENS_12float_e4m3_tENS5_IJlSB_lEEESJ_SK_NS4_8TiledMMAINS4_8MMA_AtomIJNS4_4SM904GMMA30MMA_64x16x32_F32E4M3E4M3_SS_TNILNSO_7ScaleInE1ELSQ_1EEEEEENS4_6LayoutINS5_IJNSA_ILi2EEESB_SB_EEENS5_IJSB_NSA_ILi0EEESW_EEEEENS5_IJNS4_10UnderscoreESZ_SZ_EEEEENS4_13SM90_TMA_LOADENS4_14ComposedLayoutINS4_7SwizzleILi3ELi4ELi3EEENS4_18smem_ptr_flag_bitsILi8EEENST_INS5_IJNSA_ILi8EEENSA_ILi128EEEEEENS5_IJS19_SB_EEEEEEEvNS4_8identityES12_S1D_vS1E_EENS_8epilogue10collective6detail29Sm90TmaWarpSpecializedAdapterINS1H_15DefaultEpilogueISJ_SK_SK_NS1G_6thread17LinearCombinationISJ_Li1EffLNS1L_9ScaleType4KindE0ELNS_15FloatRoundStyleE2ESJ_EENS1_15EpilogueDefaultEEEEEvvEEEEvNT_6ParamsE:
        .type           _ZN7cutlass13device_kernelINS_4gemm6kernel13GemmUniversalIN4cute5tupleIJiiiiEEENS1_10collective13CollectiveMmaINS1_37MainloopSm90TmaGmmaWarpSpecializedFP8ILi3ENS5_IJNS4_1CILi1EEESB_SB_EEENS1_35KernelTmaWarpSpecializedCooperativeEEENS5_IJNSA_ILi192EEENSA_ILi80EEENSA_ILi256EEEEEENS_12float_e4m3_tENS5_IJlSB_lEEESJ_SK_NS4_8TiledMMAINS4_8MMA_AtomIJNS4_4SM904GMMA30MMA_64x16x32_F32E4M3E4M3_SS_TNILNSO_7ScaleInE1ELSQ_1EEEEEENS4_6LayoutINS5_IJNSA_ILi2EEESB_SB_EEENS5_IJSB_NSA_ILi0EEESW_EEEEENS5_IJNS4_10UnderscoreESZ_SZ_EEEEENS4_13SM90_TMA_LOADENS4_14ComposedLayoutINS4_7SwizzleILi3ELi4ELi3EEENS4_18smem_ptr_flag_bitsILi8EEENST_INS5_IJNSA_ILi8EEENSA_ILi128EEEEEENS5_IJS19_SB_EEEEEEEvNS4_8identityES12_S1D_vS1E_EENS_8epilogue10collective6detail29Sm90TmaWarpSpecializedAdapterINS1H_15DefaultEpilogueISJ_SK_SK_NS1G_6thread17LinearCombinationISJ_Li1EffLNS1L_9ScaleType4KindE0ELNS_15FloatRoundStyleE2ESJ_EENS1_15EpilogueDefaultEEEEEvvEEEEvNT_6ParamsE,@function
        .size           _ZN7cutlass13device_kernelINS_4gemm6kernel13GemmUniversalIN4cute5tupleIJiiiiEEENS1_10collective13CollectiveMmaINS1_37MainloopSm90TmaGmmaWarpSpecializedFP8ILi3ENS5_IJNS4_1CILi1EEESB_SB_EEENS1_35KernelTmaWarpSpecializedCooperativeEEENS5_IJNSA_ILi192EEENSA_ILi80EEENSA_ILi256EEEEEENS_12float_e4m3_tENS5_IJlSB_lEEESJ_SK_NS4_8TiledMMAINS4_8MMA_AtomIJNS4_4SM904GMMA30MMA_64x16x32_F32E4M3E4M3_SS_TNILNSO_7ScaleInE1ELSQ_1EEEEEENS4_6LayoutINS5_IJNSA_ILi2EEESB_SB_EEENS5_IJSB_NSA_ILi0EEESW_EEEEENS5_IJNS4_10UnderscoreESZ_SZ_EEEEENS4_13SM90_TMA_LOADENS4_14ComposedLayoutINS4_7SwizzleILi3ELi4ELi3EEENS4_18smem_ptr_flag_bitsILi8EEENST_INS5_IJNSA_ILi8EEENSA_ILi128EEEEEENS5_IJS19_SB_EEEEEEEvNS4_8identityES12_S1D_vS1E_EENS_8epilogue10collective6detail29Sm90TmaWarpSpecializedAdapterINS1H_15DefaultEpilogueISJ_SK_SK_NS1G_6thread17LinearCombinationISJ_Li1EffLNS1L_9ScaleType4KindE0ELNS_15FloatRoundStyleE2ESJ_EENS1_15EpilogueDefaultEEEEEvvEEEEvNT_6ParamsE,(.L_x_231 - _ZN7cutlass13device_kernelINS_4gemm6kernel13GemmUniversalIN4cute5tupleIJiiiiEEENS1_10collective13CollectiveMmaINS1_37MainloopSm90TmaGmmaWarpSpecializedFP8ILi3ENS5_IJNS4_1CILi1EEESB_SB_EEENS1_35KernelTmaWarpSpecializedCooperativeEEENS5_IJNSA_ILi192EEENSA_ILi80EEENSA_ILi256EEEEEENS_12float_e4m3_tENS5_IJlSB_lEEESJ_SK_NS4_8TiledMMAINS4_8MMA_AtomIJNS4_4SM904GMMA30MMA_64x16x32_F32E4M3E4M3_SS_TNILNSO_7ScaleInE1ELSQ_1EEEEEENS4_6LayoutINS5_IJNSA_ILi2EEESB_SB_EEENS5_IJSB_NSA_ILi0EEESW_EEEEENS5_IJNS4_10UnderscoreESZ_SZ_EEEEENS4_13SM90_TMA_LOADENS4_14ComposedLayoutINS4_7SwizzleILi3ELi4ELi3EEENS4_18smem_ptr_flag_bitsILi8EEENST_INS5_IJNSA_ILi8EEENSA_ILi128EEEEEENS5_IJS19_SB_EEEEEEEvNS4_8identityES12_S1D_vS1E_EENS_8epilogue10collective6detail29Sm90TmaWarpSpecializedAdapterINS1H_15DefaultEpilogueISJ_SK_SK_NS1G_6thread17LinearCombinationISJ_Li1EffLNS1L_9ScaleType4KindE0ELNS_15FloatRoundStyleE2ESJ_EENS1_15EpilogueDefaultEEEEEvvEEEEvNT_6ParamsE)
        .other          _ZN7cutlass13device_kernelINS_4gemm6kernel13GemmUniversalIN4cute5tupleIJiiiiEEENS1_10collective13CollectiveMmaINS1_37MainloopSm90TmaGmmaWarpSpecializedFP8ILi3ENS5_IJNS4_1CILi1EEESB_SB_EEENS1_35KernelTmaWarpSpecializedCooperativeEEENS5_IJNSA_ILi192EEENSA_ILi80EEENSA_ILi256EEEEEENS_12float_e4m3_tENS5_IJlSB_lEEESJ_SK_NS4_8TiledMMAINS4_8MMA_AtomIJNS4_4SM904GMMA30MMA_64x16x32_F32E4M3E4M3_SS_TNILNSO_7ScaleInE1ELSQ_1EEEEEENS4_6LayoutINS5_IJNSA_ILi2EEESB_SB_EEENS5_IJSB_NSA_ILi0EEESW_EEEEENS5_IJNS4_10UnderscoreESZ_SZ_EEEEENS4_13SM90_TMA_LOADENS4_14ComposedLayoutINS4_7SwizzleILi3ELi4ELi3EEENS4_18smem_ptr_flag_bitsILi8EEENST_INS5_IJNSA_ILi8EEENSA_ILi128EEEEEENS5_IJS19_SB_EEEEEEEvNS4_8identityES12_S1D_vS1E_EENS_8epilogue10collective6detail29Sm90TmaWarpSpecializedAdapterINS1H_15DefaultEpilogueISJ_SK_SK_NS1G_6thread17LinearCombinationISJ_Li1EffLNS1L_9ScaleType4KindE0ELNS_15FloatRoundStyleE2ESJ_EENS1_15EpilogueDefaultEEEEEvvEEEEvNT_6ParamsE,@"STO_CUDA_ENTRY STV_DEFAULT"
_ZN7cutlass13device_kernelINS_4gemm6kernel13GemmUniversalIN4cute5tupleIJiiiiEEENS1_10collective13CollectiveMmaINS1_37MainloopSm90TmaGmmaWarpSpecializedFP8ILi3ENS5_IJNS4_1CILi1EEESB_SB_EEENS1_35KernelTmaWarpSpecializedCooperativeEEENS5_IJNSA_ILi192EEENSA_ILi80EEENSA_ILi256EEEEEENS_12float_e4m3_tENS5_IJlSB_lEEESJ_SK_NS4_8TiledMMAINS4_8MMA_AtomIJNS4_4SM904GMMA30MMA_64x16x32_F32E4M3E4M3_SS_TNILNSO_7ScaleInE1ELSQ_1EEEEEENS4_6LayoutINS5_IJNSA_ILi2EEESB_SB_EEENS5_IJSB_NSA_ILi0EEESW_EEEEENS5_IJNS4_10UnderscoreESZ_SZ_EEEEENS4_13SM90_TMA_LOADENS4_14ComposedLayoutINS4_7SwizzleILi3ELi4ELi3EEENS4_18smem_ptr_flag_bitsILi8EEENST_INS5_IJNSA_ILi8EEENSA_ILi128EEEEEENS5_IJS19_SB_EEEEEEEvNS4_8identityES12_S1D_vS1E_EENS_8epilogue10collective6detail29Sm90TmaWarpSpecializedAdapterINS1H_15DefaultEpilogueISJ_SK_SK_NS1G_6thread17LinearCombinationISJ_Li1EffLNS1L_9ScaleType4KindE0ELNS_15FloatRoundStyleE2ESJ_EENS1_15EpilogueDefaultEEEEEvvEEEEvNT_6ParamsE:
[----:B------:R-:W-:Y:S01]  /*0000*/  LDC R1, c[0x0][0x28] ;  /* 0x00000a00ff017b82 */ /* 0x000fe20000000800 */
[----:B------:R-:W0:Y:S01]  /*0010*/  S2R R0, SR_TID.X ;  /* 0x0000000000007919 */ /* 0x000e220000002100 */
[----:B------:R-:W-:Y:S01]  /*0020*/  ELECT P0, URZ, PT ;  /* 0x00000000003f782f */ /* 0x000fe20003800000 */
[----:B------:R-:W-:Y:S01]  /*0030*/  BSSY B0, `(.L_x_0) ;  /* 0x0000015000007945 */ /* 0x000fe20003800000 */
[--C-:B0-----:R-:W-:Y:S02]  /*0040*/  SHF.R.U32.HI R2, RZ, 0x5, R0.reuse ;  /* 0x00000005ff027819 */ /* 0x101fe40000011600 */
[----:B------:R-:W-:-:S03]  /*0050*/  SHF.R.U32.HI R3, RZ, 0x7, R0 ;  /* 0x00000007ff037819 */ /* 0x000fc60000011600 */
[----:B------:R-:W0:Y:S04]  /*0060*/  SHFL.IDX PT, R4, R2, RZ, 0x1f ;  /* 0x00001fff02047589 */ /* 0x000e2800000e0000 */
[----:B------:R-:W1:Y:S01]  /*0070*/  SHFL.IDX PT, R3, R3, RZ, 0x1f ;  /* 0x00001fff03037589 */ /* 0x000e6200000e0000 */
[----:B0-----:R-:W-:Y:S02]  /*0080*/  R2UR UR4, R4 ;  /* 0x00000000040472ca */ /* 0x001fe400000e0000 */
[----:B-1----:R-:W-:-:S11]  /*0090*/  R2UR UR8, R3 ;  /* 0x00000000030872ca */ /* 0x002fd600000e0000 */
[----:B------:R-:W-:Y:S02]  /*00a0*/  USHF.R.S32.HI UR5, URZ, 0x1f, UR4 ;  /* 0x0000001f3f057899 */ /* 0x000fe40008011404 */
[----:B------:R-:W-:Y:S02]  /*00b0*/  ISETP.NE.OR P0, PT, RZ, UR4, !P0 ;  /* 0x00000004ff007c0c */ /* 0x000fe4000c705670 */
[----:B------:R-:W-:-:S04]  /*00c0*/  ULEA.HI UR5, UR5, UR4, URZ, 0x2 ;  /* 0x0000000405057291 */ /* 0x000fc8000f8f103f */
[----:B------:R-:W-:-:S04]  /*00d0*/  ULOP3.LUT UR5, UR5, 0xfffffffc, URZ, 0xc0, !UPT ;  /* 0xfffffffc05057892 */ /* 0x000fc8000f8ec03f */
[----:B------:R-:W-:-:S03]  /*00e0*/  UIADD3 UR7, UR4, -UR5, URZ ;  /* 0x8000000504077290 */ /* 0x000fc6000fffe03f */
[----:B------:R-:W-:Y:S09]  /*00f0*/  @P0 BRA `(.L_x_1) ;  /* 0x0000000000200947 */ /* 0x000ff20003800000 */
[----:B------:R-:W-:Y:S02]  /*0100*/  ULDC.64 UR4, c[0x0][0x198] ;  /* 0x0000660000047ab9 */ /* 0x000fe40000000a00 */
[----:B------:R-:W-:Y:S02]  /*0110*/  UIADD3 UR10, UP0, UR4, 0xf0, URZ ;  /* 0x000000f0040a7890 */ /* 0x000fe4000ff1e03f */
[----:B------:R-:W-:Y:S02]  /*0120*/  UIADD3 UR4, UP1, UR4, 0x1f0, URZ ;  /* 0x000001f004047890 */ /* 0x000fe4000ff3e03f */
[----:B------:R-:W-:Y:S02]  /*0130*/  UIADD3.X UR11, URZ, UR5, URZ, UP0, !UPT ;  /* 0x000000053f0b7290 */ /* 0x000fe400087fe43f */
[----:B------:R-:W-:-:S07]  /*0140*/  UIADD3.X UR5, URZ, UR5, URZ, UP1, !UPT ;  /* 0x000000053f057290 */ /* 0x000fce0008ffe43f */
[----:B------:R0:W-:Y:S02]  /*0150*/  UTMACCTL.PF [UR10] ;  /* 0x000000000a0079b9 */ /* 0x0001e40008040000 */
[----:B------:R0:W-:Y:S02]  /*0160*/  UTMACCTL.PF [UR4] ;  /* 0x00000000040079b9 */ /* 0x0001e40008040000 */
[----:B0-----:R-:W-:Y:S01]  /*0170*/  NOP ;  /* 0x0000000000007918 */ /* 0x001fe20000000000 */
.L_x_1:
[----:B------:R-:W-:Y:S05]  /*0180*/  BSYNC B0 ;  /* 0x0000000000007941 */ /* 0x000fea0003800000 */
.L_x_0:
[----:B------:R-:W0:Y:S01]  /*0190*/  SHFL.IDX PT, R3, R2, RZ, 0x1f ;  /* 0x00001fff02037589 */ /* 0x000e2200000e0000 */
[----:B------:R-:W-:Y:S01]  /*01a0*/  UISETP.NE.AND UP0, UPT, UR7, 0x3, UPT ;  /* 0x000000030700788c */ /* 0x000fe2000bf05270 */
[----:B------:R-:W-:Y:S01]  /*01b0*/  ISETP.NE.AND P1, PT, RZ, UR8, PT ;  /* 0x00000008ff007c0c */ /* 0x000fe2000bf25270 */
[----:B------:R-:W-:Y:S02]  /*01c0*/  UIADD3 UR11, UR8, -0x1, URZ ;  /* 0xffffffff080b7890 */ /* 0x000fe4000fffe03f */
[----:B------:R-:W-:Y:S02]  /*01d0*/  UISETP.EQ.OR UP0, UPT, UR7, URZ, !UP0 ;  /* 0x0000003f0700728c */ /* 0x000fe4000c702670 */
[----:B------:R-:W-:Y:S02]  /*01e0*/  UISETP.GE.U32.AND UP1, UPT, UR11, 0x2, UPT ;  /* 0x000000020b00788c */ /* 0x000fe4000bf26070 */
[----:B------:R-:W-:-:S04]  /*01f0*/  UISETP.EQ.AND UP0, UPT, UR8, URZ, UP0 ;  /* 0x0000003f0800728c */ /* 0x000fc80008702270 */
[----:B------:R-:W-:-:S04]  /*0200*/  USEL UR6, URZ, 0x1, !UP0 ;  /* 0x000000013f067887 */ /* 0x000fc8000c000000 */
[----:B------:R-:W-:Y:S01]  /*0210*/  USEL UR6, UR6, 0x2, UP1 ;  /* 0x0000000206067887 */ /* 0x000fe20008800000 */
[----:B0-----:R-:W-:-:S13]  /*0220*/  ISETP.NE.AND P0, PT, R3, RZ, PT ;  /* 0x000000ff0300720c */ /* 0x001fda0003f05270 */
[----:B------:R-:W-:Y:S05]  /*0230*/  @P0 BRA `(.L_x_2) ;  /* 0x0000000000500947 */ /* 0x000fea0003800000 */
[----:B------:R-:W0:Y:S01]  /*0240*/  S2UR UR10, SR_CgaCtaId ;  /* 0x00000000000a79c3 */ /* 0x000e220000008800 */
[----:B------:R-:W-:Y:S01]  /*0250*/  UMOV UR4, 0x400 ;  /* 0x0000040000047882 */ /* 0x000fe20000000000 */
[----:B------:R-:W-:Y:S01]  /*0260*/  UMOV UR5, 0x1 ;  /* 0x0000000100057882 */ /* 0x000fe20000000000 */
[----:B------:R-:W-:Y:S01]  /*0270*/  UMOV UR8, 0x100 ;  /* 0x0000010000087882 */ /* 0x000fe20000000000 */
[----:B------:R-:W-:Y:S01]  /*0280*/  ELECT P0, URZ, PT ;  /* 0x00000000003f782f */ /* 0x000fe20003800000 */
[----:B------:R-:W-:-:S04]  /*0290*/  UIADD3 UR8, -UR8, 0x100000, URZ ;  /* 0x0010000008087890 */ /* 0x000fc8000fffe13f */
[----:B------:R-:W-:Y:S02]  /*02a0*/  USHF.L.U32 UR9, UR8, 0xb, URZ ;  /* 0x0000000b08097899 */ /* 0x000fe4000800063f */
[----:B------:R-:W-:Y:S02]  /*02b0*/  USHF.L.U32 UR8, UR8, 0x1, URZ ;  /* 0x0000000108087899 */ /* 0x000fe4000800063f */
[----:B0-----:R-:W-:Y:S02]  /*02c0*/  ULEA UR10, UR10, UR4, 0x18 ;  /* 0x000000040a0a7291 */ /* 0x001fe4000f8ec03f */
[----:B------:R-:W-:-:S04]  /*02d0*/  UIADD3 UR4, -UR5, 0x100000, URZ ;  /* 0x0010000005047890 */ /* 0x000fc8000fffe13f */
[----:B------:R-:W-:Y:S02]  /*02e0*/  USHF.L.U32 UR5, UR4, 0xb, URZ ;  /* 0x0000000b04057899 */ /* 0x000fe4000800063f */
[----:B------:R-:W-:Y:S01]  /*02f0*/  USHF.L.U32 UR4, UR4, 0x1, URZ ;  /* 0x0000000104047899 */ /* 0x000fe2000800063f */
[----:B------:R-:W0:Y:S11]  /*0300*/  FENCE.VIEW.ASYNC.S ;  /* 0x00000000000073c6 */ /* 0x000e360000000000 */
[----:B0-----:R0:W1:Y:S01]  /*0310*/  SYNCS.EXCH.64 URZ, [UR10], UR4 ;  /* 0x000000040a3f75b2 */ /* 0x0010620008000100 */
[----:B------:R0:W2:Y:S01]  /*0320*/  SYNCS.EXCH.64 URZ, [UR10+0x18], UR8 ;  /* 0x000018080a3f75b2 */ /* 0x0000a20008000100 */
[----:B------:R0:W3:Y:S01]  /*0330*/  SYNCS.EXCH.64 URZ, [UR10+0x8], UR4 ;  /* 0x000008040a3f75b2 */ /* 0x0000e20008000100 */
[----:B------:R0:W4:Y:S01]  /*0340*/  SYNCS.EXCH.64 URZ, [UR10+0x20], UR8 ;  /* 0x000020080a3f75b2 */ /* 0x0001220008000100 */
[----:B------:R0:W0:Y:S01]  /*0350*/  SYNCS.EXCH.64 URZ, [UR10+0x10], UR4 ;  /* 0x000010040a3f75b2 */ /* 0x0000220008000100 */
[----:B------:R0:W0:Y:S01]  /*0360*/  SYNCS.EXCH.64 URZ, [UR10+0x28], UR8 ;  /* 0x000028080a3f75b2 */ /* 0x0000220008000100 */
[----:B------:R-:W-:Y:S01]  /*0370*/  NOP ;  /* 0x0000000000007918 */ /* 0x000fe20000000000 */
.L_x_2:
[----:B------:R-:W5:Y:S01]  /*0380*/  SHFL.IDX PT, R2, R2, RZ, 0x1f ;  /* 0x00001fff02027589 */ /* 0x000f6200000e0000 */
[----:B------:R-:W1:Y:S01]  /*0390*/  LDC R3, c[0x0][0x65c] ;  /* 0x00019700ff037b82 */ /* 0x000e620000000800 */
[----:B------:R-:W-:Y:S01]  /*03a0*/  ELECT P0, URZ, PT ;  /* 0x00000000003f782f */ /* 0x000fe20003800000 */
[----:B------:R-:W-:Y:S01]  /*03b0*/  NOP ;  /* 0x0000000000007918 */ /* 0x000fe20000000000 */
[----:B------:R-:W2:Y:S01]  /*03c0*/  S2R R8, SR_CTAID.Y ;  /* 0x0000000000087919 */ /* 0x000ea20000002600 */
[----:B0-----:R-:W-:Y:S01]  /*03d0*/  UMOV UR4, 0x20 ;  /* 0x0000002000047882 */ /* 0x001fe20000000000 */
[----:B------:R-:W-:Y:S01]  /*03e0*/  NOP ;  /* 0x0000000000007918 */ /* 0x000fe20000000000 */
[----:B------:R-:W0:Y:S01]  /*03f0*/  S2R R6, SR_CTAID.X ;  /* 0x0000000000067919 */ /* 0x000e220000002500 */
[----:B-----5:R-:W-:Y:S02]  /*0400*/  ISETP.NE.OR P0, PT, R2, RZ, !P0 ;  /* 0x000000ff0200720c */ /* 0x020fe40004705670 */
[----:B-1----:R-:W-:-:S11]  /*0410*/  ISETP.NE.AND P4, PT, R3, 0x1, PT ;  /* 0x000000010300780c */ /* 0x002fd60003f85270 */
[----:B------:R-:W-:Y:S01]  /*0420*/  VOTEU.ALL UP0, P0 ;  /* 0x00000000003f7886 */ /* 0x000fe20000000000 */
[----:B------:R-:W-:Y:S01]  /*0430*/  VOTEU.ALL UP1, P0 ;  /* 0x00000000003f7886 */ /* 0x000fe20000020000 */
[----:B------:R-:W0:Y:S01]  /*0440*/  @P4 LDC R7, c[0x0][0x10] ;  /* 0x00000400ff074b82 */ /* 0x000e220000000800 */
[----:B--2---:R-:W-:Y:S02]  /*0450*/  @P4 IMAD.MOV.U32 R2, RZ, RZ, R8 ;  /* 0x000000ffff024224 */ /* 0x004fe400078e0008 */
[----:B------:R-:W-:Y:S01]  /*0460*/  @!UP0 UMOV UR8, 0x400 ;  /* 0x0000040000088882 */ /* 0x000fe20000000000 */
[----:B------:R-:W-:-:S04]  /*0470*/  @!UP0 UIADD3 UR4, -UR4, 0x100000, URZ ;  /* 0x0010000004048890 */ /* 0x000fc8000fffe13f */
[----:B------:R-:W-:Y:S02]  /*0480*/  @!UP0 USHF.L.U32 UR5, UR4, 0xb, URZ ;  /* 0x0000000b04058899 */ /* 0x000fe4000800063f */
[----:B------:R-:W-:Y:S01]  /*0490*/  @!UP0 USHF.L.U32 UR4, UR4, 0x1, URZ ;  /* 0x0000000104048899 */ /* 0x000fe2000800063f */
[----:B------:R-:W-:Y:S02]  /*04a0*/  @P4 IMAD.MOV.U32 R3, RZ, RZ, RZ ;  /* 0x000000ffff034224 */ /* 0x000fe400078e00ff */
[----:B------:R-:W-:Y:S01]  /*04b0*/  @P4 IMAD.MOV.U32 R9, RZ, RZ, RZ ;  /* 0x000000ffff094224 */ /* 0x000fe200078e00ff */
[----:B------:R-:W1:Y:S08]  /*04c0*/  @!UP0 S2UR UR9, SR_CgaCtaId ;  /* 0x00000000000989c3 */ /* 0x000e700000008800 */
[----:B------:R-:W2:Y:S01]  /*04d0*/  @!P4 LDC R5, c[0x0][0xc] ;  /* 0x00000300ff05cb82 */ /* 0x000ea20000000800 */
[----:B0-----:R-:W-:-:S04]  /*04e0*/  @P4 IMAD.WIDE.U32 R2, R6, R7, R2 ;  /* 0x0000000706024225 */ /* 0x001fc800078e0002 */
[----:B------:R-:W-:Y:S02]  /*04f0*/  IMAD.MOV.U32 R7, RZ, RZ, RZ ;  /* 0x000000ffff077224 */ /* 0x000fe400078e00ff */
[----:B------:R-:W-:Y:S01]  /*0500*/  @P4 IMAD.IADD R3, R3, 0x1, R9 ;  /* 0x0000000103034824 */ /* 0x000fe200078e0209 */
[----:B-1----:R-:W-:Y:S01]  /*0510*/  @!UP0 ULEA UR8, UR9, UR8, 0x18 ;  /* 0x0000000809088291 */ /* 0x002fe2000f8ec03f */
[----:B------:R-:W-:Y:S01]  /*0520*/  VOTEU.ALL UP0, P0 ;  /* 0x00000000003f7886 */ /* 0x000fe20000000000 */
[----:B--2---:R-:W-:Y:S01]  /*0530*/  @!P4 IMAD.WIDE.U32 R4, R5, R8, R6 ;  /* 0x000000080504c225 */ /* 0x004fe200078e0006 */
[----:B------:R-:W0:Y:S09]  /*0540*/  FENCE.VIEW.ASYNC.S ;  /* 0x00000000000073c6 */ /* 0x000e320000000000 */
[----:B0-----:R0:W3:Y:S01]  /*0550*/  @!UP0 SYNCS.EXCH.64 URZ, [UR8+0x40], UR4 ;  /* 0x00004004083f85b2 */ /* 0x0010e20008000100 */
[----:B------:R-:W-:-:S02]  /*0560*/  @!P4 IMAD.MOV.U32 R2, RZ, RZ, R4 ;  /* 0x000000ffff02c224 */ /* 0x000fc400078e0004 */
[----:B------:R-:W-:Y:S01]  /*0570*/  @!P4 IMAD.MOV.U32 R3, RZ, RZ, R5 ;  /* 0x000000ffff03c224 */ /* 0x000fe200078e0005 */
[----:B------:R0:W3:Y:S01]  /*0580*/  @!UP1 SYNCS.EXCH.64 URZ, [UR8+0x48], UR4 ;  /* 0x00004804083f95b2 */ /* 0x0000e20008000100 */
[----:B------:R-:W-:Y:S01]  /*0590*/  NOP ;  /* 0x0000000000007918 */ /* 0x000fe20000000000 */
[----:B---34-:R-:W-:Y:S06]  /*05a0*/  BAR.SYNC.DEFER_BLOCKING 0x0 ;  /* 0x0000000000007b1d */ /* 0x018fec0000010000 */
[----:B------:R-:W-:Y:S05]  /*05b0*/  @!P1 BRA `(.L_x_3) ;  /* 0x000000b400509947 */ /* 0x000fea0003800000 */
[----:B------:R-:W-:-:S06]  /*05c0*/  UISETP.GT.U32.AND UP0, UPT, UR11, 0x1, UPT ;  /* 0x000000010b00788c */ /* 0x000fcc000bf04070 */
[----:B------:R-:W-:-:S13]  /*05d0*/  PLOP3.LUT P0, PT, PT, PT, UP0, 0x80, 0x0 ;  /* 0x000000000000781c */ /* 0x000fda0003f0f008 */
[----:B0-----:R-:W-:Y:S05]  /*05e0*/  @P0 EXIT ;  /* 0x000000000000094d */ /* 0x001fea0003800000 */
[----:B------:R-:W-:Y:S01]  /*05f0*/  ULDC.64 UR4, c[0x0][0x650] ;  /* 0x0001940000047ab9 */ /* 0x000fe20000000a00 */
[----:B------:R-:W-:Y:S01]  /*0600*/  UMOV UR13, 0xffffffff ;  /* 0xffffffff000d7882 */ /* 0x000fe20000000000 */
[----:B------:R-:W-:Y:S01]  /*0610*/  ISETP.GE.U32.AND P0, PT, R2, UR4, PT ;  /* 0x0000000402007c0c */ /* 0x000fe2000bf06070 */
[----:B------:R-:W-:Y:S01]  /*0620*/  IMAD.MOV.U32 R4, RZ, RZ, -0x1 ;  /* 0xffffffffff047424 */ /* 0x000fe200078e00ff */
[----:B------:R-:W-:Y:S01]  /*0630*/  PRMT R9, RZ, 0x7610, R9 ;  /* 0x00007610ff097816 */ /* 0x000fe20000000009 */
[----:B------:R-:W-:Y:S01]  /*0640*/  IMAD.MOV.U32 R5, RZ, RZ, -0x1 ;  /* 0xffffffffff057424 */ /* 0x000fe200078e00ff */
[----:B------:R-:W-:-:S13]  /*0650*/  ISETP.GE.U32.AND.EX P0, PT, R3, UR5, PT, P0 ;  /* 0x0000000503007c0c */ /* 0x000fda000bf06100 */
[----:B------:R-:W-:Y:S05]  /*0660*/  @P0 BRA `(.L_x_4) ;  /* 0x0000000400600947 */ /* 0x000fea0003800000 */
[----:B------:R-:W0:Y:S01]  /*0670*/  LDC.64 R16, c[0x0][0x628] ;  /* 0x00018a00ff107b82 */ /* 0x000e220000000a00 */
[----:B------:R-:W-:Y:S02]  /*0680*/  IMAD.MOV.U32 R4, RZ, RZ, R2 ;  /* 0x000000ffff047224 */ /* 0x000fe400078e0002 */
[----:B------:R-:W-:-:S05]  /*0690*/  IMAD.MOV.U32 R5, RZ, RZ, R3 ;  /* 0x000000ffff057224 */ /* 0x000fca00078e0003 */
[----:B------:R-:W1:Y:S08]  /*06a0*/  LDC R14, c[0x0][0x630] ;  /* 0x00018c00ff0e7b82 */ /* 0x000e700000000800 */
[----:B------:R-:W2:Y:S01]  /*06b0*/  LDC.64 R18, c[0x0][0x620] ;  /* 0x00018800ff127b82 */ /* 0x000ea20000000a00 */
[----:B0-----:R-:W-:-:S04]  /*06c0*/  ISETP.NE.U32.AND P0, PT, R16, RZ, PT ;  /* 0x000000ff1000720c */ /* 0x001fc80003f05070 */
[----:B------:R-:W-:-:S13]  /*06d0*/  ISETP.NE.AND.EX P0, PT, R17, RZ, PT, P0 ;  /* 0x000000ff1100720c */ /* 0x000fda0003f05300 */
[----:B-12---:R-:W-:Y:S05]  /*06e0*/  @!P0 BRA `(.L_x_5) ;  /* 0x0000000000288947 */ /* 0x006fea0003800000 */
[----:B------:R-:W0:Y:S02]  /*06f0*/  LDC R9, c[0x0][0x634] ;  /* 0x00018d00ff097b82 */ /* 0x000e240000000800 */
[----:B0-----:R-:W-:-:S05]  /*0700*/  IADD3 R9, P0, R2, R9, RZ ;  /* 0x0000000902097210 */ /* 0x001fca0007f1e0ff */
[----:B------:R-:W-:-:S04]  /*0710*/  IMAD.X R15, RZ, RZ, R3, P0 ;  /* 0x000000ffff0f7224 */ /* 0x000fc800000e0603 */
[----:B------:R-:W-:-:S04]  /*0720*/  IMAD.WIDE.U32 R4, R15, R16, RZ ;  /* 0x000000100f047225 */ /* 0x000fc800078e00ff */
[----:B------:R-:W-:-:S04]  /*0730*/  IMAD.WIDE.U32 R10, P0, R9, R17, R4 ;  /* 0x00000011090a7225 */ /* 0x000fc80007800004 */
[----:B------:R-:W-:-:S04]  /*0740*/  IMAD.WIDE.U32 R4, R9, R16, RZ ;  /* 0x0000001009047225 */ /* 0x000fc800078e00ff */
[----:B------:R-:W-:Y:S01]  /*0750*/  IMAD.X R13, RZ, RZ, RZ, P0 ;  /* 0x000000ffff0d7224 */ /* 0x000fe200000e06ff */
[----:B------:R-:W-:Y:S01]  /*0760*/  IADD3 RZ, P0, R5, R10, RZ ;  /* 0x0000000a05ff7210 */ /* 0x000fe20007f1e0ff */
[----:B------:R-:W-:-:S04]  /*0770*/  IMAD.MOV.U32 R12, RZ, RZ, R11 ;  /* 0x000000ffff0c7224 */ /* 0x000fc800078e000b */
[----:B------:R-:W-:-:S08]  /*0780*/  IMAD.WIDE.U32.X R4, R15, R17, R12, P0 ;  /* 0x000000110f047225 */ /* 0x000fd000000e040c */
.L_x_5:
[-CC-:B------:R-:W-:Y:S01]  /*0790*/  SHF.R.U64 R25, R4, R14.reuse, R5.reuse ;  /* 0x0000000e04197219 */ /* 0x180fe20000001205 */
[----:B------:R-:W0:Y:S01]  /*07a0*/  LDC.64 R20, c[0x0][0x640] ;  /* 0x00019000ff147b82 */ /* 0x000e220000000a00 */
[----:B------:R-:W-:Y:S01]  /*07b0*/  SHF.R.U32.HI R5, RZ, R14, R5 ;  /* 0x0000000eff057219 */ /* 0x000fe20000011605 */
[----:B------:R-:W-:Y:S01]  /*07c0*/  ULDC UR4, c[0x0][0x150] ;  /* 0x0000540000047ab9 */ /* 0x000fe20000000800 */
[----:B------:R-:W-:Y:S02]  /*07d0*/  IADD3 R11, P0, RZ, -R25, RZ ;  /* 0x80000019ff0b7210 */ /* 0x000fe40007f1e0ff */
[----:B------:R-:W-:-:S03]  /*07e0*/  I2FP.F32.U32 R4, R6 ;  /* 0x0000000600047245 */ /* 0x000fc60000201000 */
[----:B------:R-:W1:Y:S01]  /*07f0*/  LDC R12, c[0x0][0x618] ;  /* 0x00018600ff0c7b82 */ /* 0x000e620000000800 */
[----:B------:R-:W-:Y:S02]  /*0800*/  IMAD.X R13, RZ, RZ, ~R5, P0 ;  /* 0x000000ffff0d7224 */ /* 0x000fe400000e0e05 */
[----:B------:R-:W-:Y:S01]  /*0810*/  FMUL R7, R4, UR4 ;  /* 0x0000000404077c20 */ /* 0x000fe20008400000 */
[----:B------:R-:W-:Y:S01]  /*0820*/  IMAD.WIDE.U32 R4, R11, R18, R2 ;  /* 0x000000120b047225 */ /* 0x000fe200078e0002 */
[----:B------:R-:W-:-:S03]  /*0830*/  ULDC UR4, c[0x0][0x154] ;  /* 0x0000550000047ab9 */ /* 0x000fc60000000800 */
[----:B------:R-:W-:Y:S01]  /*0840*/  IMAD R10, R13, R18, RZ ;  /* 0x000000120d0a7224 */ /* 0x000fe200078e02ff */
[----:B------:R-:W2:Y:S01]  /*0850*/  LDC R9, c[0x0][0x144] ;  /* 0x00005100ff097b82 */ /* 0x000ea20000000800 */
[----:B------:R-:W3:Y:S02]  /*0860*/  F2I.U32.TRUNC.NTZ R7, R7 ;  /* 0x0000000700077305 */ /* 0x000ee4000020f000 */
[----:B------:R-:W-:-:S04]  /*0870*/  IMAD R11, R11, R19, R10 ;  /* 0x000000130b0b7224 */ /* 0x000fc800078e020a */
[----:B------:R-:W-:Y:S01]  /*0880*/  IMAD.IADD R5, R5, 0x1, R11 ;  /* 0x0000000105057824 */ /* 0x000fe200078e020b */
[----:B------:R-:W4:Y:S01]  /*0890*/  LDC R14, c[0x0][0x608] ;  /* 0x00018200ff0e7b82 */ /* 0x000f220000000800 */
[----:B0-----:R-:W-:-:S04]  /*08a0*/  ISETP.NE.U32.AND P0, PT, R20, RZ, PT ;  /* 0x000000ff1400720c */ /* 0x001fc80003f05070 */
[----:B------:R-:W-:-:S03]  /*08b0*/  ISETP.NE.AND.EX P0, PT, R21, RZ, PT, P0 ;  /* 0x000000ff1500720c */ /* 0x000fc60003f05300 */
[----:B------:R-:W0:Y:S01]  /*08c0*/  LDC R13, c[0x0][0x658] ;  /* 0x00019600ff0d7b82 */ /* 0x000e220000000800 */
[----:B-1----:R-:W-:Y:S01]  /*08d0*/  SHF.R.U64 R16, R4, R12, R5 ;  /* 0x0000000c04107219 */ /* 0x002fe20000001205 */
[----:B---3--:R-:W-:Y:S01]  /*08e0*/  IMAD.MOV R10, RZ, RZ, -R7 ;  /* 0x000000ffff0a7224 */ /* 0x008fe200078e0a07 */
[----:B------:R-:W-:Y:S02]  /*08f0*/  I2FP.F32.U32 R4, R8 ;  /* 0x0000000800047245 */ /* 0x000fe40000201000 */
[----:B------:R-:W-:Y:S01]  /*0900*/  SHF.R.U32.HI R7, RZ, R12, R5 ;  /* 0x0000000cff077219 */ /* 0x000fe20000011605 */
[----:B------:R-:W-:Y:S02]  /*0910*/  IMAD.MOV.U32 R12, RZ, RZ, 0x1 ;  /* 0x00000001ff0c7424 */ /* 0x000fe400078e00ff */
[----:B------:R-:W1:Y:S01]  /*0920*/  LDC R15, c[0x0][0x148] ;  /* 0x00005200ff0f7b82 */ /* 0x000e620000000800 */
[----:B--2---:R-:W-:Y:S02]  /*0930*/  IMAD R9, R9, R10, R6 ;  /* 0x0000000a09097224 */ /* 0x004fe400078e0206 */
[----:B------:R-:W-:Y:S01]  /*0940*/  FMUL R5, R4, UR4 ;  /* 0x0000000404057c20 */ /* 0x000fe20008400000 */
[----:B------:R-:W-:-:S04]  /*0950*/  IMAD.MOV.U32 R4, RZ, RZ, -0x1 ;  /* 0xffffffffff047424 */ /* 0x000fc800078e00ff */
[----:B------:R-:W2:Y:S01]  /*0960*/  LDC R19, c[0x0][0x600] ;  /* 0x00018000ff137b82 */ /* 0x000ea20000000800 */
[-CC-:B----4-:R-:W-:Y:S02]  /*0970*/  SHF.R.U64 R24, R16, R14.reuse, R7.reuse ;  /* 0x0000000e10187219 */ /* 0x190fe40000001207 */
[----:B------:R-:W-:Y:S02]  /*0980*/  SHF.R.U32.HI R6, RZ, R14, R7 ;  /* 0x0000000eff067219 */ /* 0x000fe40000011607 */
[----:B------:R3:W4:Y:S03]  /*0990*/  F2I.U32.TRUNC.NTZ R14, R5 ;  /* 0x00000005000e7305 */ /* 0x000726000020f000 */
[----:B------:R-:W1:Y:S01]  /*09a0*/  LDC R18, c[0x0][0x648] ;  /* 0x00019200ff127b82 */ /* 0x000e620000000800 */
[-C--:B0-----:R-:W-:Y:S02]  /*09b0*/  SHF.R.U64 R26, R24, R13.reuse, R6 ;  /* 0x0000000d181a7219 */ /* 0x081fe40000001206 */
[----:B------:R-:W-:-:S02]  /*09c0*/  SHF.L.U32 R4, R4, R13, RZ ;  /* 0x0000000d04047219 */ /* 0x000fc400000006ff */
[-C--:B------:R-:W-:Y:S02]  /*09d0*/  SHF.R.U32.HI R6, RZ, R13.reuse, R6 ;  /* 0x0000000dff067219 */ /* 0x080fe40000011606 */
[----:B------:R-:W-:Y:S01]  /*09e0*/  SHF.L.U32 R12, R12, R13, RZ ;  /* 0x0000000d0c0c7219 */ /* 0x000fe200000006ff */
[----:B------:R-:W0:Y:S01]  /*09f0*/  LDC R23, c[0x0][0x638] ;  /* 0x00018e00ff177b82 */ /* 0x000e220000000800 */
[----:B------:R-:W-:Y:S01]  /*0a00*/  LOP3.LUT R13, RZ, R4, RZ, 0x33, !PT ;  /* 0x00000004ff0d7212 */ /* 0x000fe200078e33ff */
[----:B------:R-:W-:Y:S02]  /*0a10*/  IMAD.MOV.U32 R4, RZ, RZ, R26 ;  /* 0x000000ffff047224 */ /* 0x000fe400078e001a */
[----:B---3--:R-:W-:-:S04]  /*0a20*/  IMAD.MOV.U32 R5, RZ, RZ, R6 ;  /* 0x000000ffff057224 */ /* 0x008fc800078e0006 */
[----:B------:R-:W3:Y:S01]  /*0a30*/  LDC R22, c[0x0][0x610] ;  /* 0x00018400ff167b82 */ /* 0x000ee20000000800 */
[----:B----4-:R-:W-:Y:S05]  /*0a40*/  @!P0 BRA `(.L_x_6) ;  /* 0x0000000000288947 */ /* 0x010fea0003800000 */
[----:B------:R-:W4:Y:S02]  /*0a50*/  LDC R11, c[0x0][0x64c] ;  /* 0x00019300ff0b7b82 */ /* 0x000f240000000800 */
[----:B----4-:R-:W-:-:S05]  /*0a60*/  IADD3 R11, P0, R26, R11, RZ ;  /* 0x0000000b1a0b7210 */ /* 0x010fca0007f1e0ff */
        /* <DEDUP_REMOVED lines=8> */
.L_x_6:
[----:B-1----:R-:W-:Y:S01]  /*0af0*/  SHF.R.U64 R4, R4, R18, R5 ;  /* 0x0000001204047219 */ /* 0x002fe20000001205 */
[----:B--2---:R-:W-:Y:S01]  /*0b00*/  VIADD R5, R19, 0xffffffff ;  /* 0xffffffff13057836 */ /* 0x004fe20000000000 */
[----:B------:R-:W-:Y:S01]  /*0b10*/  LOP3.LUT R13, R24, R13, RZ, 0xc0, !PT ;  /* 0x0000000d180d7212 */ /* 0x000fe200078ec0ff */
[----:B------:R-:W-:Y:S01]  /*0b20*/  IMAD.MOV R14, RZ, RZ, -R14 ;  /* 0x000000ffff0e7224 */ /* 0x000fe200078e0a0e */
[----:B------:R-:W-:Y:S01]  /*0b30*/  R2UR UR13, R25 ;  /* 0x00000000190d72ca */ /* 0x000fe200000e0000 */
[----:B------:R-:W-:Y:S01]  /*0b40*/  IMAD.MOV R6, RZ, RZ, -R4 ;  /* 0x000000ffff067224 */ /* 0x000fe200078e0a04 */
[----:B------:R-:W-:Y:S01]  /*0b50*/  LOP3.LUT R5, R16, R5, RZ, 0xc0, !PT ;  /* 0x0000000510057212 */ /* 0x000fe200078ec0ff */
[----:B------:R-:W-:Y:S02]  /*0b60*/  IMAD R12, R12, R4, R13 ;  /* 0x000000040c0c7224 */ /* 0x000fe400078e020d */
[----:B------:R-:W-:Y:S02]  /*0b70*/  @P4 IMAD R9, R15, R14, R8 ;  /* 0x0000000e0f094224 */ /* 0x000fe400078e0208 */
[----:B0-----:R-:W-:-:S02]  /*0b80*/  IMAD R4, R6, R23, R26 ;  /* 0x0000001706047224 */ /* 0x001fc400078e021a */
[----:B---3--:R-:W-:Y:S02]  /*0b90*/  IMAD R9, R12, R22, R9 ;  /* 0x000000160c097224 */ /* 0x008fe400078e0209 */
[----:B------:R-:W-:Y:S02]  /*0ba0*/  IMAD R4, R4, R19, R5 ;  /* 0x0000001304047224 */ /* 0x000fe400078e0205 */
[----:B------:R-:W-:-:S03]  /*0bb0*/  IMAD.MOV.U32 R6, RZ, RZ, 0x1 ;  /* 0x00000001ff067424 */ /* 0x000fc600078e00ff */
[----:B------:R-:W-:Y:S02]  /*0bc0*/  SEL R5, R4, R9, !P4 ;  /* 0x0000000904057207 */ /* 0x000fe40006000000 */
[----:B------:R-:W-:Y:S02]  /*0bd0*/  SEL R4, R9, R4, !P4 ;  /* 0x0000000409047207 */ /* 0x000fe40006000000 */
[----:B------:R-:W-:-:S07]  /*0be0*/  PRMT R9, R6, 0x7610, R9 ;  /* 0x0000761006097816 */ /* 0x000fce0000000009 */
.L_x_4:
[----:B------:R-:W-:-:S08]  /*0bf0*/  NOP ;  /* 0x0000000000007918 */ /* 0x000fd00000000000 */
[----:B------:R-:W0:Y:S02]  /*0c00*/  USETMAXREG.TRY_ALLOC.CTAPOOL UP0, 0xe8 ;  /* 0x000000e8000079c8 */ /* 0x000e240008000600 */
[----:B0-----:R-:W-:-:S13]  /*0c10*/  PLOP3.LUT P0, PT, PT, PT, UP0, 0x80, 0x0 ;  /* 0x000000000000781c */ /* 0x001fda0003f0f008 */
[----:B------:R-:W-:Y:S05]  /*0c20*/  @!P0 BRA `(.L_x_4) ;  /* 0xfffffffc00f08947 */ /* 0x000fea000383ffff */
[----:B------:R-:W-:Y:S01]  /*0c30*/  ULDC.64 UR4, c[0x0][0x598] ;  /* 0x0001660000047ab9 */ /* 0x000fe20000000a00 */
[----:B------:R-:W-:Y:S01]  /*0c40*/  ULDC.64 UR42, c[0x0][0x208] ;  /* 0x00008200002a7ab9 */ /* 0x000fe20000000a00 */
[----:B------:R-:W-:-:S04]  /*0c50*/  ISETP.NE.U32.AND P0, PT, RZ, UR4, PT ;  /* 0x00000004ff007c0c */ /* 0x000fc8000bf05070 */
[----:B------:R-:W-:-:S13]  /*0c60*/  ISETP.NE.AND.EX P0, PT, RZ, UR5, PT, P0 ;  /* 0x00000005ff007c0c */ /* 0x000fda000bf05300 */
[----:B------:R-:W-:Y:S05]  /*0c70*/  @!P0 BRA `(.L_x_7) ;  /* 0x0000000000208947 */ /* 0x000fea0003800000 */
[----:B------:R-:W0:Y:S02]  /*0c80*/  LDC.64 R6, c[0x0][0x598] ;  /* 0x00016600ff067b82 */ /* 0x000e240000000a00 */
[----:B0-----:R-:W2:Y:S02]  /*0c90*/  LDG.E.64 R6, desc[UR42][R6.64] ;  /* 0x0000002a06067981 */ /* 0x001ea4000c1e1b00 */
[----:B--2---:R-:W-:-:S04]  /*0ca0*/  ISETP.NE.U32.AND P0, PT, R6, RZ, PT ;  /* 0x000000ff0600720c */ /* 0x004fc80003f05070 */
[----:B------:R-:W-:-:S13]  /*0cb0*/  ISETP.NE.AND.EX P0, PT, R7, RZ, PT, P0 ;  /* 0x000000ff0700720c */ /* 0x000fda0003f05300 */
[----:B------:R-:W-:Y:S05]  /*0cc0*/  @!P0 BRA `(.L_x_7) ;  /* 0x00000000000c8947 */ /* 0x000fea0003800000 */
[----:B------:R-:W2:Y:S02]  /*0cd0*/  LD.E R6, desc[UR42][R6.64] ;  /* 0x0000002a06067980 */ /* 0x000ea4000c101900 */
[----:B--2---:R-:W-:Y:S01]  /*0ce0*/  R2UR UR7, R6 ;  /* 0x00000000060772ca */ /* 0x004fe200000e0000 */
[----:B------:R-:W-:-:S14]  /*0cf0*/  BRA `(.L_x_8) ;  /* 0x0000000000247947 */ /* 0x000fdc0003800000 */
.L_x_7:
[----:B------:R-:W-:Y:S02]  /*0d00*/  ULDC.64 UR4, c[0x0][0x588] ;  /* 0x0001620000047ab9 */ /* 0x000fe40000000a00 */
[----:B------:R-:W-:-:S04]  /*0d10*/  ISETP.NE.U32.AND P0, PT, RZ, UR4, PT ;  /* 0x00000004ff007c0c */ /* 0x000fc8000bf05070 */
[----:B------:R-:W-:-:S13]  /*0d20*/  ISETP.NE.AND.EX P0, PT, RZ, UR5, PT, P0 ;  /* 0x00000005ff007c0c */ /* 0x000fda000bf05300 */
[----:B------:R-:W-:Y:S05]  /*0d30*/  @!P0 BRA `(.L_x_9) ;  /* 0x0000000000108947 */ /* 0x000fea0003800000 */
[----:B------:R-:W0:Y:S02]  /*0d40*/  LDC.64 R6, c[0x0][0x588] ;  /* 0x00016200ff067b82 */ /* 0x000e240000000a00 */
[----:B0-----:R-:W2:Y:S02]  /*0d50*/  LDG.E R6, desc[UR42][R6.64] ;  /* 0x0000002a06067981 */ /* 0x001ea4000c1e1900 */
[----:B--2---:R-:W-:Y:S01]  /*0d60*/  R2UR UR7, R6 ;  /* 0x00000000060772ca */ /* 0x004fe200000e0000 */
[----:B------:R-:W-:-:S14]  /*0d70*/  BRA `(.L_x_8) ;  /* 0x0000000000047947 */ /* 0x000fdc0003800000 */
.L_x_9:
[----:B------:R-:W-:-:S05]  /*0d80*/  ULDC UR7, c[0x0][0x580] ;  /* 0x0001600000077ab9 */ /* 0x000fca0000000800 */
.L_x_8:
[----:B------:R-:W-:Y:S02]  /*0d90*/  ULDC.64 UR4, c[0x0][0x5a0] ;  /* 0x0001680000047ab9 */ /* 0x000fe40000000a00 */
        /* <DEDUP_REMOVED lines=11> */
.L_x_10:
        /* <DEDUP_REMOVED lines=8> */
.L_x_12:
[----:B------:R-:W-:-:S05]  /*0ed0*/  ULDC UR8, c[0x0][0x584] ;  /* 0x0001610000087ab9 */ /* 0x000fca0000000800 */
.L_x_11:
[----:B------:R-:W-:-:S13]  /*0ee0*/  LOP3.LUT P0, RZ, R9, 0xff, RZ, 0xc0, !PT ;  /* 0x000000ff09ff7812 */ /* 0x000fda000780c0ff */
[----:B------:R-:W-:Y:S05]  /*0ef0*/  @!P0 EXIT ;  /* 0x000000000000894d */ /* 0x000fea0003800000 */
[----:B------:R-:W-:Y:S01]  /*0f00*/  ULDC UR4, c[0x0][0x28c] ;  /* 0x0000a30000047ab9 */ /* 0x000fe20000000800 */
[----:B------:R-:W-:Y:S02]  /*0f10*/  ULOP3.LUT UR9, UR6, 0x1, URZ, 0xfc, !UPT ;  /* 0x0000000106097892 */ /* 0x000fe4000f8efc3f */
[----:B------:R-:W-:-:S04]  /*0f20*/  UIADD3 UR4, UR4, 0xff, URZ ;  /* 0x000000ff04047890 */ /* 0x000fc8000fffe03f */
[----:B------:R-:W-:-:S04]  /*0f30*/  USHF.R.S32.HI UR5, URZ, 0x1f, UR4 ;  /* 0x0000001f3f057899 */ /* 0x000fc80008011404 */
[----:B------:R-:W-:-:S03]  /*0f40*/  ULEA.HI UR5, UR5, UR4, URZ, 0x8 ;  /* 0x0000000405057291 */ /* 0x000fc6000f8f403f */
[----:B------:R-:W-:Y:S01]  /*0f50*/  UMOV UR4, URZ ;  /* 0x0000003f00047c82 */ /* 0x000fe20008000000 */
[----:B------:R-:W-:-:S03]  /*0f60*/  USHF.R.S32.HI UR10, URZ, 0x8, UR5 ;  /* 0x000000083f0a7899 */ /* 0x000fc60008011405 */
[----:B------:R-:W-:-:S09]  /*0f70*/  UMOV UR5, URZ ;  /* 0x0000003f00057c82 */ /* 0x000fd20008000000 */
.L_x_197:
[----:B------:R-:W-:Y:S01]  /*0f80*/  LOP3.LUT R6, R0, 0x80, RZ, 0xc0, !PT ;  /* 0x0000008000067812 */ /* 0x000fe200078ec0ff */
[----:B------:R-:W0:Y:S01]  /*0f90*/  S2UR UR19, SR_CgaCtaId ;  /* 0x00000000001379c3 */ /* 0x000e220000008800 */
[----:B------:R-:W-:Y:S01]  /*0fa0*/  UMOV UR18, 0x400 ;  /* 0x0000040000127882 */ /* 0x000fe20000000000 */
[----:B------:R-:W-:Y:S01]  /*0fb0*/  UMOV UR14, URZ ;  /* 0x0000003f000e7c82 */ /* 0x000fe20008000000 */
[----:B------:R-:W-:Y:S01]  /*0fc0*/  SHF.R.U32.HI R7, RZ, 0x7, R6 ;  /* 0x00000007ff077819 */ /* 0x000fe20000011606 */
[----:B------:R-:W-:Y:S01]  /*0fd0*/  UMOV UR16, URZ ;  /* 0x0000003f00107c82 */ /* 0x000fe20008000000 */
[----:B------:R-:W-:Y:S01]  /*0fe0*/  UMOV UR17, URZ ;  /* 0x0000003f00117c82 */ /* 0x000fe20008000000 */
[----:B------:R-:W-:Y:S01]  /*0ff0*/  UMOV UR39, UR5 ;  /* 0x0000000500277c82 */ /* 0x000fe20008000000 */
[----:B------:R-:W-:Y:S01]  /*1000*/  UMOV UR38, UR4 ;  /* 0x0000000400267c82 */ /* 0x000fe20008000000 */
[----:B-1----:R-:W1:Y:S01]  /*1010*/  LDC R6, c[0x0][0x28c] ;  /* 0x0000a300ff067b82 */ /* 0x002e620000000800 */
[----:B------:R-:W2:Y:S01]  /*1020*/  SHFL.IDX PT, R7, R7, RZ, 0x1f ;  /* 0x00001fff07077589 */ /* 0x000ea200000e0000 */
[----:B------:R-:W-:-:S02]  /*1030*/  CS2R R8, SRZ ;  /* 0x0000000000087805 */ /* 0x000fc4000001ff00 */
[----:B------:R-:W-:Y:S02]  /*1040*/  CS2R R10, SRZ ;  /* 0x00000000000a7805 */ /* 0x000fe4000001ff00 */
[----:B------:R-:W-:Y:S02]  /*1050*/  CS2R R12, SRZ ;  /* 0x00000000000c7805 */ /* 0x000fe4000001ff00 */
[----:B------:R-:W-:Y:S02]  /*1060*/  CS2R R14, SRZ ;  /* 0x00000000000e7805 */ /* 0x000fe4000001ff00 */
[----:B------:R-:W-:Y:S02]  /*1070*/  CS2R R16, SRZ ;  /* 0x0000000000107805 */ /* 0x000fe4000001ff00 */
[----:B------:R-:W-:Y:S02]  /*1080*/  CS2R R18, SRZ ;  /* 0x0000000000127805 */ /* 0x000fe4000001ff00 */
        /* <DEDUP_REMOVED lines=16> */
[----:B-1----:R-:W-:Y:S02]  /*1190*/  ISETP.GE.AND P0, PT, R6, 0x1, PT ;  /* 0x000000010600780c */ /* 0x002fe40003f06270 */
[----:B------:R-:W-:Y:S02]  /*11a0*/  CS2R R132, SRZ ;  /* 0x0000000000847805 */ /* 0x000fe4000001ff00 */
[----:B--2---:R-:W-:-:S02]  /*11b0*/  R2UR UR11, R7 ;  /* 0x00000000070b72ca */ /* 0x004fc400000e0000 */
        /* <DEDUP_REMOVED lines=11> */
[----:B------:R-:W-:Y:S01]  /*1270*/  CS2R R154, SRZ ;  /* 0x00000000009a7805 */ /* 0x000fe2000001ff00 */
[----:B------:R-:W-:Y:S01]  /*1280*/  ULEA.HI UR12, UR11, UR11, URZ, 0x1 ;  /* 0x0000000b0b0c7291 */ /* 0x000fe2000f8f083f */
[----:B------:R-:W-:-:S02]  /*1290*/  CS2R R156, SRZ ;  /* 0x00000000009c7805 */ /* 0x000fc4000001ff00 */
[----:B------:R-:W-:Y:S02]  /*12a0*/  CS2R R158, SRZ ;  /* 0x00000000009e7805 */ /* 0x000fe4000001ff00 */
[----:B------:R-:W-:Y:S01]  /*12b0*/  CS2R R160, SRZ ;  /* 0x0000000000a07805 */ /* 0x000fe2000001ff00 */
[----:B------:R-:W-:Y:S01]  /*12c0*/  ULOP3.LUT UR15, UR12, 0x7fffe, URZ, 0xc0, !UPT ;  /* 0x0007fffe0c0f7892 */ /* 0x000fe2000f8ec03f */
[----:B------:R-:W-:Y:S01]  /*12d0*/  CS2R R162, SRZ ;  /* 0x0000000000a27805 */ /* 0x000fe2000001ff00 */
[----:B0-----:R-:W-:Y:S01]  /*12e0*/  ULEA UR12, UR19, UR18, 0x18 ;  /* 0x00000012130c7291 */ /* 0x001fe2000f8ec03f */
[----:B------:R-:W-:Y:S01]  /*12f0*/  CS2R R164, SRZ ;  /* 0x0000000000a47805 */ /* 0x000fe2000001ff00 */
[----:B------:R-:W-:Y:S01]  /*1300*/  UIADD3 UR15, UR11, -UR15, URZ ;  /* 0x8000000f0b0f7290 */ /* 0x000fe2000fffe03f */
[----:B------:R-:W-:Y:S02]  /*1310*/  CS2R R96, SRZ ;  /* 0x0000000000607805 */ /* 0x000fe4000001ff00 */
[----:B------:R-:W-:-:S02]  /*1320*/  CS2R R98, SRZ ;  /* 0x0000000000627805 */ /* 0x000fc4000001ff00 */
[----:B------:R-:W-:Y:S01]  /*1330*/  CS2R R100, SRZ ;  /* 0x0000000000647805 */ /* 0x000fe2000001ff00 */
[----:B------:R-:W-:Y:S01]  /*1340*/  ULEA UR15, UR15, UR12, 0xd ;  /* 0x0000000c0f0f7291 */ /* 0x000fe2000f8e683f */
[----:B------:R-:W-:Y:S02]  /*1350*/  CS2R R102, SRZ ;  /* 0x0000000000667805 */ /* 0x000fe4000001ff00 */
[----:B------:R-:W-:Y:S02]  /*1360*/  CS2R R88, SRZ ;  /* 0x0000000000587805 */ /* 0x000fe4000001ff00 */
[----:B------:R-:W-:Y:S01]  /*1370*/  CS2R R90, SRZ ;  /* 0x00000000005a7805 */ /* 0x000fe2000001ff00 */
[----:B------:R-:W-:Y:S01]  /*1380*/  UIADD3 UR15, UR15, 0x100, URZ ;  /* 0x000001000f0f7890 */ /* 0x000fe2000fffe03f */
[----:B------:R-:W-:Y:S02]  /*1390*/  CS2R R92, SRZ ;  /* 0x00000000005c7805 */ /* 0x000fe4000001ff00 */
[----:B------:R-:W-:-:S02]  /*13a0*/  CS2R R94, SRZ ;  /* 0x00000000005e7805 */ /* 0x000fc4000001ff00 */
[----:B------:R-:W-:Y:S01]  /*13b0*/  CS2R R80, SRZ ;  /* 0x0000000000507805 */ /* 0x000fe2000001ff00 */
[----:B------:R-:W-:Y:S01]  /*13c0*/  USHF.R.U32.HI UR11, URZ, 0x4, UR15 ;  /* 0x000000043f0b7899 */ /* 0x000fe2000801160f */
[----:B------:R-:W-:Y:S02]  /*13d0*/  CS2R R82, SRZ ;  /* 0x0000000000527805 */ /* 0x000fe4000001ff00 */
[----:B------:R-:W-:Y:S02]  /*13e0*/  CS2R R84, SRZ ;  /* 0x0000000000547805 */ /* 0x000fe4000001ff00 */
[----:B------:R-:W-:Y:S01]  /*13f0*/  CS2R R86, SRZ ;  /* 0x0000000000567805 */ /* 0x000fe2000001ff00 */
[----:B------:R-:W-:Y:S01]  /*1400*/  ULOP3.LUT UR11, UR11, 0x3fff, URZ, 0xc0, !UPT ;  /* 0x00003fff0b0b7892 */ /* 0x000fe2000f8ec03f */
        /* <DEDUP_REMOVED lines=23> */
[----:B---34-:R-:W-:Y:S02]  /*1580*/  CS2R R38, SRZ ;  /* 0x0000000000267805 */ /* 0x018fe4000001ff00 */
[----:B------:R-:W-:Y:S02]  /*1590*/  CS2R R24, SRZ ;  /* 0x0000000000187805 */ /* 0x000fe4000001ff00 */
[----:B------:R-:W-:-:S02]  /*15a0*/  CS2R R26, SRZ ;  /* 0x00000000001a7805 */ /* 0x000fc4000001ff00 */
[----:B------:R-:W-:Y:S02]  /*15b0*/  CS2R R28, SRZ ;  /* 0x00000000001c7805 */ /* 0x000fe4000001ff00 */
[----:B------:R-:W-:Y:S01]  /*15c0*/  CS2R R30, SRZ ;  /* 0x00000000001e7805 */ /* 0x000fe2000001ff00 */
[----:B------:R-:W-:Y:S06]  /*15d0*/  @!P0 BRA `(.L_x_13) ;  /* 0x0000001c008c8947 */ /* 0x000fec0003800000 */
[----:B------:R-:W-:-:S06]  /*15e0*/  UISETP.NE.AND UP0, UPT, UR9, 0x3, UPT ;  /* 0x000000030900788c */ /* 0x000fcc000bf05270 */
[----:B------:R-:W-:-:S13]  /*15f0*/  PLOP3.LUT P1, PT, PT, PT, UP0, 0x80, 0x0 ;  /* 0x000000000000781c */ /* 0x000fda0003f2f008 */
[----:B------:R-:W-:Y:S05]  /*1600*/  @!P1 BRA `(.L_x_14) ;  /* 0x0000000000049947 */ /* 0x000fea0003800000 */
[----:B------:R-:W-:Y:S01]  /*1610*/  BPT.TRAP 0x1 ;  /* 0x000000040000795c */ /* 0x000fe20000300000 */
.L_x_14:
[----:B------:R-:W-:Y:S01]  /*1620*/  ULEA UR14, UR5, UR12, 0x3 ;  /* 0x0000000c050e7291 */ /* 0x000fe2000f8e183f */
[----:B------:R-:W-:-:S05]  /*1630*/  IMAD.U32 R6, RZ, RZ, UR4 ;  /* 0x00000004ff067e24 */ /* 0x000fca000f8e00ff */
[----:B------:R-:W-:-:S04]  /*1640*/  SHF.L.U32 R6, R6, 0x1f, RZ ;  /* 0x0000001f06067819 */ /* 0x000fc800000006ff */
[----:B------:R0:W1:Y:S01]  /*1650*/  SYNCS.PHASECHK.TRANS64.TRYWAIT P0, [UR14], R6 ;  /* 0x00000006ff0075a7 */ /* 0x000062000800014e */
[----:B------:R-:W-:Y:S05]  /*1660*/  @!P1 BRA `(.L_x_15) ;  /* 0x0000000000049947 */ /* 0x000fea0003800000 */
[----:B------:R-:W-:Y:S01]  /*1670*/  BPT.TRAP 0x1 ;  /* 0x000000040000795c */ /* 0x000fe20000300000 */
.L_x_15:
[----:B-1----:R-:W-:Y:S05]  /*1680*/  @P0 BRA `(.L_x_16) ;  /* 0x0000000000080947 */ /* 0x002fea0003800000 */
[----:B------:R-:W1:Y:S02]  /*1690*/  SYNCS.PHASECHK.TRANS64.TRYWAIT P0, [UR14], R6 ;  /* 0x00000006ff0075a7 */ /* 0x000e64000800014e */
[----:B-1----:R-:W-:Y:S05]  /*16a0*/  @!P0 BRA `(.L_x_17) ;  /* 0x000000b800b48947 */ /* 0x002fea0003800000 */
.L_x_16:
[----:B------:R-:W-:Y:S01]  /*16b0*/  UIADD3 UR14, UR12, 0x24100, URZ ;  /* 0x000241000c0e7890 */ /* 0x000fe2000fffe03f */
[----:B------:R-:W-:Y:S01]  /*16c0*/  WARPGROUP.ARRIVE ;  /* 0x00000000000079c5 */ /* 0x000fe20000000000 */
[----:B------:R-:W-:Y:S01]  /*16d0*/  ULOP3.LUT UR15, UR11, 0x10000, URZ, 0xfc, !UPT ;  /* 0x000100000b0f7892 */ /* 0x000fe2000f8efc3f */
[----:B------:R-:W-:Y:S01]  /*16e0*/  CS2R R8, SRZ ;  /* 0x0000000000087805 */ /* 0x000fe2000001ff00 */
[----:B------:R-:W-:Y:S01]  /*16f0*/  USHF.R.U32.HI UR14, URZ, 0x4, UR14 ;  /* 0x000000043f0e7899 */ /* 0x000fe2000801160e */
[----:B01----:R-:W-:Y:S01]  /*1700*/  CS2R R6, SRZ ;  /* 0x0000000000067805 */ /* 0x003fe2000001ff00 */
[----:B------:R-:W-:Y:S01]  /*1710*/  UIMAD UR15, UR5, 0xc00, UR15 ;  /* 0x00000c00050f78a4 */ /* 0x000fe2000f8e020f */
[----:B------:R-:W-:Y:S01]  /*1720*/  CS2R R10, SRZ ;  /* 0x00000000000a7805 */ /* 0x000fe2000001ff00 */
[----:B------:R-:W-:Y:S01]  /*1730*/  ULOP3.LUT UR14, UR14, 0x3fff, URZ, 0xc0, !UPT ;  /* 0x00003fff0e0e7892 */ /* 0x000fe2000f8ec03f */
[----:B------:R-:W-:Y:S01]  /*1740*/  CS2R R12, SRZ ;  /* 0x00000000000c7805 */ /* 0x000fe2000001ff00 */
[----:B------:R-:W-:Y:S01]  /*1750*/  UMOV UR17, 0x40000040 ;  /* 0x4000004000117882 */ /* 0x000fe20000000000 */
[----:B------:R-:W-:Y:S01]  /*1760*/  UMOV UR19, 0x40000040 ;  /* 0x4000004000137882 */ /* 0x000fe20000000000 */
[----:B------:R-:W-:Y:S01]  /*1770*/  ULOP3.LUT UR14, UR14, 0x10000, URZ, 0xfc, !UPT ;  /* 0x000100000e0e7892 */ /* 0x000fe2000f8efc3f */
[----:B------:R-:W-:Y:S01]  /*1780*/  CS2R R14, SRZ ;  /* 0x00000000000e7805 */ /* 0x000fe2000001ff00 */
[----:B------:R-:W-:Y:S01]  /*1790*/  UMOV UR16, UR15 ;  /* 0x0000000f00107c82 */ /* 0x000fe20008000000 */
[----:B------:R-:W-:Y:S01]  /*17a0*/  UMOV UR21, UR17 ;  /* 0x0000001100157c82 */ /* 0x000fe20008000000 */
[----:B------:R-:W-:Y:S01]  /*17b0*/  UIMAD UR36, UR5, 0x500, UR14 ;  /* 0x00000500052478a4 */ /* 0x000fe2000f8e020e */
[----:B------:R-:W-:Y:S01]  /*17c0*/  CS2R R16, SRZ ;  /* 0x0000000000107805 */ /* 0x000fe2000001ff00 */
[----:B------:R-:W-:Y:S01]  /*17d0*/  UMOV UR20, UR16 ;  /* 0x0000001000147c82 */ /* 0x000fe20008000000 */
[----:B------:R-:W-:Y:S01]  /*17e0*/  UMOV UR23, 0x40000040 ;  /* 0x4000004000177882 */ /* 0x000fe20000000000 */
[----:B------:R-:W-:Y:S01]  /*17f0*/  UIADD3 UR22, UR36, 0x80, URZ ;  /* 0x0000008024167890 */ /* 0x000fe2000fffe03f */
[----:B------:R-:W-:Y:S01]  /*1800*/  CS2R R18, SRZ ;  /* 0x0000000000127805 */ /* 0x000fe2000001ff00 */
[----:B------:R-:W-:Y:S01]  /*1810*/  UIADD3 UR26, UR36, 0x100, URZ ;  /* 0x00000100241a7890 */ /* 0x000fe2000fffe03f */
[----:B------:R-:W-:Y:S01]  /*1820*/  CS2R R20, SRZ ;  /* 0x0000000000147805 */ /* 0x000fe2000001ff00 */
[----:B------:R-:W-:Y:S01]  /*1830*/  UMOV UR18, UR36 ;  /* 0x0000002400127c82 */ /* 0x000fe20008000000 */
[----:B------:R-:W-:Y:S01]  /*1840*/  UIADD3 UR30, UR36, 0x180, URZ ;  /* 0x00000180241e7890 */ /* 0x000fe2000fffe03f */
[----:B------:R-:W-:Y:S01]  /*1850*/  QGMMA.64x16x32.F32.E4M3.E4M3 R96, gdesc[UR16], RZ, !UPT ;  /* 0x00200000106079f3 */ /* 0x000fe2000c7008ff */
[----:B------:R-:W-:Y:S01]  /*1860*/  UIADD3 UR34, UR36, 0x200, URZ ;  /* 0x0000020024227890 */ /* 0x000fe2000fffe03f */
[----:B------:R-:W-:Y:S01]  /*1870*/  CS2R R22, SRZ ;  /* 0x0000000000167805 */ /* 0x000fe2000001ff00 */
[----:B------:R-:W-:Y:S01]  /*1880*/  UIADD3 UR14, UR15, 0x400, URZ ;  /* 0x000004000f0e7890 */ /* 0x000fe2000fffe03f */
[----:B------:R-:W-:Y:S01]  /*1890*/  QGMMA.64x16x32.F32.E4M3.E4M3 R80, gdesc[UR20], RZ, !UPT ;  /* 0x00200000145079f3 */ /* 0x000fe2000c7008ff */
[----:B------:R-:W-:Y:S01]  /*18a0*/  UMOV UR24, UR16 ;  /* 0x0000001000187c82 */ /* 0x000fe20008000000 */
[----:B------:R-:W-:Y:S01]  /*18b0*/  UMOV UR25, UR17 ;  /* 0x0000001100197c82 */ /* 0x000fe20008000000 */
[----:B------:R-:W-:Y:S01]  /*18c0*/  UMOV UR27, 0x40000040 ;  /* 0x40000040001b7882 */ /* 0x000fe20000000000 */
[----:B------:R-:W-:Y:S01]  /*18d0*/  UMOV UR28, UR16 ;  /* 0x00000010001c7c82 */ /* 0x000fe20008000000 */
[----:B------:R-:W-:Y:S01]  /*18e0*/  UMOV UR29, UR17 ;  /* 0x00000011001d7c82 */ /* 0x000fe20008000000 */
[----:B------:R-:W-:Y:S01]  /*18f0*/  UMOV UR31, 0x40000040 ;  /* 0x40000040001f7882 */ /* 0x000fe20000000000 */
[----:B------:R-:W-:Y:S01]  /*1900*/  QGMMA.64x16x32.F32.E4M3.E4M3 R64, gdesc[UR24], RZ, !UPT ;  /* 0x00200000184079f3 */ /* 0x000fe2000c7008ff */
[----:B------:R-:W-:Y:S01]  /*1910*/  UMOV UR32, UR16 ;  /* 0x0000001000207c82 */ /* 0x000fe20008000000 */
[----:B------:R-:W-:Y:S01]  /*1920*/  UMOV UR33, UR17 ;  /* 0x0000001100217c82 */ /* 0x000fe20008000000 */
[----:B------:R-:W-:Y:S01]  /*1930*/  UMOV UR35, 0x40000040 ;  /* 0x4000004000237882 */ /* 0x000fe20000000000 */
[----:B------:R-:W-:Y:S01]  /*1940*/  QGMMA.64x16x32.F32.E4M3.E4M3 R48, gdesc[UR28], RZ, !UPT ;  /* 0x002000001c3079f3 */ /* 0x000fe2000c7008ff */
[----:B------:R-:W-:Y:S01]  /*1950*/  UIADD3 UR16, UR15, 0x2, URZ ;  /* 0x000000020f107890 */ /* 0x000fe2000fffe03f */
[----:B------:R-:W-:Y:S01]  /*1960*/  CS2R R104, SRZ ;  /* 0x0000000000687805 */ /* 0x000fe2000001ff00 */
[----:B------:R-:W-:Y:S01]  /*1970*/  UMOV UR17, 0x40000040 ;  /* 0x4000004000117882 */ /* 0x000fe20000000000 */
[----:B------:R-:W-:Y:S01]  /*1980*/  QGMMA.64x16x32.F32.E4M3.E4M3 R32, gdesc[UR32], RZ, !UPT ;  /* 0x00200000202079f3 */ /* 0x000fe2000c7008ff */
[----:B------:R-:W-:Y:S01]  /*1990*/  UMOV UR32, UR14 ;  /* 0x0000000e00207c82 */ /* 0x000fe20008000000 */
[----:B------:R-:W-:Y:S01]  /*19a0*/  UMOV UR33, 0x40000040 ;  /* 0x4000004000217882 */ /* 0x000fe20000000000 */
[----:B------:R-:W-:Y:S01]  /*19b0*/  UMOV UR28, UR32 ;  /* 0x00000020001c7c82 */ /* 0x000fe20008000000 */
[----:B------:R-:W-:Y:S01]  /*19c0*/  UMOV UR29, UR33 ;  /* 0x00000021001d7c82 */ /* 0x000fe20008000000 */
[----:B------:R-:W-:Y:S01]  /*19d0*/  QGMMA.64x16x32.F32.E4M3.E4M3 R24, gdesc[UR32], RZ, !UPT ;  /* 0x00200000201879f3 */ /* 0x000fe2000c7008ff */
[----:B------:R-:W-:Y:S01]  /*19e0*/  UMOV UR24, UR32 ;  /* 0x0000002000187c82 */ /* 0x000fe20008000000 */
[----:B------:R-:W-:Y:S01]  /*19f0*/  UMOV UR25, UR33 ;  /* 0x0000002100197c82 */ /* 0x000fe20008000000 */
[----:B------:R-:W-:Y:S01]  /*1a00*/  UMOV UR20, UR32 ;  /* 0x0000002000147c82 */ /* 0x000fe20008000000 */
[----:B------:R-:W-:Y:S01]  /*1a10*/  QGMMA.64x16x32.F32.E4M3.E4M3 R40, gdesc[UR28], RZ, !UPT ;  /* 0x002000001c2879f3 */ /* 0x000fe2000c7008ff */
[----:B------:R-:W-:Y:S01]  /*1a20*/  UMOV UR21, UR33 ;  /* 0x0000002100157c82 */ /* 0x000fe20008000000 */
[----:B------:R-:W-:Y:S01]  /*1a30*/  UMOV UR34, UR18 ;  /* 0x0000001200227c82 */ /* 0x000fe20008000000 */
[----:B------:R-:W-:Y:S01]  /*1a40*/  UMOV UR35, UR19 ;  /* 0x0000001300237c82 */ /* 0x000fe20008000000 */
[----:B------:R-:W-:Y:S01]  /*1a50*/  QGMMA.64x16x32.F32.E4M3.E4M3 R56, gdesc[UR24], RZ, !UPT ;  /* 0x00200000183879f3 */ /* 0x000fe2000c7008ff */
[----:B------:R-:W-:Y:S01]  /*1a60*/  UIADD3 UR18, UR36, 0x2, URZ ;  /* 0x0000000224127890 */ /* 0x000fe2000fffe03f */
[----:B------:R-:W-:Y:S01]  /*1a70*/  CS2R R106, SRZ ;  /* 0x00000000006a7805 */ /* 0x000fe2000001ff00 */
[----:B------:R-:W-:Y:S01]  /*1a80*/  UIADD3 UR26, UR36, 0x102, URZ ;  /* 0x00000102241a7890 */ /* 0x000fe2000fffe03f */
[----:B------:R-:W-:Y:S01]  /*1a90*/  QGMMA.64x16x32.F32.E4M3.E4M3 R72, gdesc[UR20], RZ, !UPT ;  /* 0x00200000144879f3 */ /* 0x000fe2000c7008ff */
[----:B------:R-:W-:Y:S01]  /*1aa0*/  UIADD3 UR22, UR36, 0x82, URZ ;  /* 0x0000008224167890 */ /* 0x000fe2000fffe03f */
[----:B------:R-:W-:Y:S01]  /*1ab0*/  CS2R R108, SRZ ;  /* 0x00000000006c7805 */ /* 0x000fe2000001ff00 */
[----:B------:R-:W-:Y:S01]  /*1ac0*/  UMOV UR19, 0x40000040 ;  /* 0x4000004000137882 */ /* 0x000fe20000000000 */
[----:B------:R-:W-:Y:S01]  /*1ad0*/  QGMMA.64x16x32.F32.E4M3.E4M3 R88, gdesc[UR32], RZ, !UPT ;  /* 0x00200000205879f3 */ /* 0x000fe2000c7008ff */
[----:B------:R-:W-:Y:S01]  /*1ae0*/  UIADD3 UR30, UR36, 0x182, URZ ;  /* 0x00000182241e7890 */ /* 0x000fe2000fffe03f */
[----:B------:R-:W-:Y:S01]  /*1af0*/  CS2R R110, SRZ ;  /* 0x00000000006e7805 */ /* 0x000fe2000001ff00 */
[----:B------:R-:W-:Y:S01]  /*1b00*/  UMOV UR20, UR16 ;  /* 0x0000001000147c82 */ /* 0x000fe20008000000 */
[----:B------:R-:W-:Y:S01]  /*1b10*/  UMOV UR21, UR17 ;  /* 0x0000001100157c82 */ /* 0x000fe20008000000 */
[----:B------:R-:W-:Y:S01]  /*1b20*/  UMOV UR23, 0x40000040 ;  /* 0x4000004000177882 */ /* 0x000fe20000000000 */
[----:B------:R-:W-:Y:S01]  /*1b30*/  UIADD3 UR34, UR36, 0x202, URZ ;  /* 0x0000020224227890 */ /* 0x000fe2000fffe03f */
[----:B------:R-:W-:Y:S01]  /*1b40*/  CS2R R112, SRZ ;  /* 0x0000000000707805 */ /* 0x000fe2000001ff00 */
[----:B------:R-:W-:Y:S01]  /*1b50*/  UIADD3 UR14, UR15, 0x402, URZ ;  /* 0x000004020f0e7890 */ /* 0x000fe2000fffe03f */
[----:B------:R-:W-:Y:S01]  /*1b60*/  CS2R R114, SRZ ;  /* 0x0000000000727805 */ /* 0x000fe2000001ff00 */
[----:B------:R-:W-:Y:S01]  /*1b70*/  UMOV UR24, UR16 ;  /* 0x0000001000187c82 */ /* 0x000fe20008000000 */
[----:B------:R-:W-:Y:S01]  /*1b80*/  UMOV UR25, UR17 ;  /* 0x0000001100197c82 */ /* 0x000fe20008000000 */
[----:B------:R-:W-:Y:S01]  /*1b90*/  QGMMA.64x16x32.F32.E4M3.E4M3 R96, gdesc[UR16], R96 ;  /* 0x00200000106079f3 */ /* 0x000fe20008700860 */
[----:B------:R-:W-:Y:S01]  /*1ba0*/  UMOV UR27, 0x40000040 ;  /* 0x40000040001b7882 */ /* 0x000fe20000000000 */
[----:B------:R-:W-:Y:S01]  /*1bb0*/  UMOV UR28, UR16 ;  /* 0x00000010001c7c82 */ /* 0x000fe20008000000 */
[----:B------:R-:W-:Y:S01]  /*1bc0*/  UMOV UR29, UR17 ;  /* 0x00000011001d7c82 */ /* 0x000fe20008000000 */
[----:B------:R-:W-:Y:S01]  /*1bd0*/  QGMMA.64x16x32.F32.E4M3.E4M3 R80, gdesc[UR20], R80 ;  /* 0x00200000145079f3 */ /* 0x000fe20008700850 */
[----:B------:R-:W-:Y:S01]  /*1be0*/  UMOV UR31, 0x40000040 ;  /* 0x40000040001f7882 */ /* 0x000fe20000000000 */
[----:B------:R-:W-:Y:S01]  /*1bf0*/  UMOV UR32, UR16 ;  /* 0x0000001000207c82 */ /* 0x000fe20008000000 */
[----:B------:R-:W-:Y:S01]  /*1c00*/  UMOV UR33, UR17 ;  /* 0x0000001100217c82 */ /* 0x000fe20008000000 */
[----:B------:R-:W-:Y:S01]  /*1c10*/  UMOV UR35, 0x40000040 ;  /* 0x4000004000237882 */ /* 0x000fe20000000000 */
[----:B------:R-:W-:-:S02]  /*1c20*/  CS2R R116, SRZ ;  /* 0x0000000000747805 */ /* 0x000fc4000001ff00 */
[----:B------:R-:W-:Y:S01]  /*1c30*/  CS2R R118, SRZ ;  /* 0x0000000000767805 */ /* 0x000fe2000001ff00 */
[----:B------:R-:W-:Y:S01]  /*1c40*/  QGMMA.64x16x32.F32.E4M3.E4M3 R64, gdesc[UR24], R64 ;  /* 0x00200000184079f3 */ /* 0x000fe20008700840 */
[----:B------:R-:W-:Y:S02]  /*1c50*/  CS2R R120, SRZ ;  /* 0x0000000000787805 */ /* 0x000fe4000001ff00 */
[----:B------:R-:W-:Y:S02]  /*1c60*/  CS2R R122, SRZ ;  /* 0x00000000007a7805 */ /* 0x000fe4000001ff00 */
[----:B------:R-:W-:Y:S01]  /*1c70*/  CS2R R124, SRZ ;  /* 0x00000000007c7805 */ /* 0x000fe2000001ff00 */
[----:B------:R-:W-:Y:S01]  /*1c80*/  QGMMA.64x16x32.F32.E4M3.E4M3 R48, gdesc[UR28], R48 ;  /* 0x002000001c3079f3 */ /* 0x000fe20008700830 */
[----:B------:R-:W-:Y:S02]  /*1c90*/  CS2R R126, SRZ ;  /* 0x00000000007e7805 */ /* 0x000fe4000001ff00 */
[----:B------:R-:W-:-:S02]  /*1ca0*/  CS2R R128, SRZ ;  /* 0x0000000000807805 */ /* 0x000fc4000001ff00 */
[----:B------:R-:W-:Y:S01]  /*1cb0*/  CS2R R130, SRZ ;  /* 0x0000000000827805 */ /* 0x000fe2000001ff00 */
[----:B------:R-:W-:Y:S01]  /*1cc0*/  QGMMA.64x16x32.F32.E4M3.E4M3 R32, gdesc[UR32], R32 ;  /* 0x00200000202079f3 */ /* 0x000fe20008700820 */
[----:B------:R-:W-:Y:S01]  /*1cd0*/  UMOV UR32, UR14 ;  /* 0x0000000e00207c82 */ /* 0x000fe20008000000 */
[----:B------:R-:W-:Y:S01]  /*1ce0*/  UMOV UR33, 0x40000040 ;  /* 0x4000004000217882 */ /* 0x000fe20000000000 */
[----:B------:R-:W-:Y:S01]  /*1cf0*/  UMOV UR28, UR32 ;  /* 0x00000020001c7c82 */ /* 0x000fe20008000000 */
[----:B------:R-:W-:Y:S01]  /*1d00*/  UMOV UR29, UR33 ;  /* 0x00000021001d7c82 */ /* 0x000fe20008000000 */
[----:B------:R-:W-:Y:S01]  /*1d10*/  QGMMA.64x16x32.F32.E4M3.E4M3 R24, gdesc[UR32], R24 ;  /* 0x00200000201879f3 */ /* 0x000fe20008700818 */
[----:B------:R-:W-:Y:S01]  /*1d20*/  UMOV UR24, UR32 ;  /* 0x0000002000187c82 */ /* 0x000fe20008000000 */
[----:B------:R-:W-:Y:S01]  /*1d30*/  UMOV UR25, UR33 ;  /* 0x0000002100197c82 */ /* 0x000fe20008000000 */
[----:B------:R-:W-:Y:S01]  /*1d40*/  UMOV UR20, UR32 ;  /* 0x0000002000147c82 */ /* 0x000fe20008000000 */
[----:B------:R-:W-:Y:S01]  /*1d50*/  QGMMA.64x16x32.F32.E4M3.E4M3 R40, gdesc[UR28], R40 ;  /* 0x002000001c2879f3 */ /* 0x000fe20008700828 */
[----:B------:R-:W-:Y:S01]  /*1d60*/  UMOV UR21, UR33 ;  /* 0x0000002100157c82 */ /* 0x000fe20008000000 */
[----:B------:R-:W-:Y:S01]  /*1d70*/  UMOV UR16, UR32 ;  /* 0x0000002000107c82 */ /* 0x000fe20008000000 */
[----:B------:R-:W-:Y:S01]  /*1d80*/  UMOV UR17, UR33 ;  /* 0x0000002100117c82 */ /* 0x000fe20008000000 */
[----:B------:R-:W-:Y:S01]  /*1d90*/  QGMMA.64x16x32.F32.E4M3.E4M3 R56, gdesc[UR24], R56 ;  /* 0x00200000183879f3 */ /* 0x000fe20008700838 */
[----:B------:R-:W-:Y:S01]  /*1da0*/  UIADD3 UR26, UR36, 0x104, URZ ;  /* 0x00000104241a7890 */ /* 0x000fe2000fffe03f */
[----:B------:R-:W-:Y:S01]  /*1db0*/  CS2R R132, SRZ ;  /* 0x0000000000847805 */ /* 0x000fe2000001ff00 */
[----:B------:R-:W-:Y:S01]  /*1dc0*/  UIADD3 UR30, UR36, 0x184, URZ ;  /* 0x00000184241e7890 */ /* 0x000fe2000fffe03f */
[----:B------:R-:W-:Y:S01]  /*1dd0*/  QGMMA.64x16x32.F32.E4M3.E4M3 R72, gdesc[UR20], R72 ;  /* 0x00200000144879f3 */ /* 0x000fe20008700848 */
[----:B------:R-:W-:Y:S01]  /*1de0*/  UIADD3 UR22, UR36, 0x84, URZ ;  /* 0x0000008424167890 */ /* 0x000fe2000fffe03f */
[----:B------:R-:W-:Y:S01]  /*1df0*/  CS2R R134, SRZ ;  /* 0x0000000000867805 */ /* 0x000fe2000001ff00 */
[----:B------:R-:W-:Y:S01]  /*1e00*/  UMOV UR23, 0x40000040 ;  /* 0x4000004000177882 */ /* 0x000fe20000000000 */
[----:B------:R-:W-:Y:S01]  /*1e10*/  QGMMA.64x16x32.F32.E4M3.E4M3 R88, gdesc[UR16], R88 ;  /* 0x00200000105879f3 */ /* 0x000fe20008700858 */
[----:B------:R-:W-:Y:S01]  /*1e20*/  UIADD3 UR16, UR15, 0x4, URZ ;  /* 0x000000040f107890 */ /* 0x000fe2000fffe03f */
[----:B------:R-:W-:Y:S01]  /*1e30*/  CS2R R136, SRZ ;  /* 0x0000000000887805 */ /* 0x000fe2000001ff00 */
[----:B------:R-:W-:Y:S01]  /*1e40*/  UIADD3 UR18, UR36, 0x4, URZ ;  /* 0x0000000424127890 */ /* 0x000fe2000fffe03f */
[----:B------:R-:W-:Y:S01]  /*1e50*/  CS2R R138, SRZ ;  /* 0x00000000008a7805 */ /* 0x000fe2000001ff00 */
[----:B------:R-:W-:Y:S01]  /*1e60*/  UMOV UR17, 0x40000040 ;  /* 0x4000004000117882 */ /* 0x000fe20000000000 */
[----:B------:R-:W-:Y:S01]  /*1e70*/  UMOV UR19, 0x40000040 ;  /* 0x4000004000137882 */ /* 0x000fe20000000000 */
[----:B------:R-:W-:Y:S01]  /*1e80*/  UMOV UR21, UR17 ;  /* 0x0000001100157c82 */ /* 0x000fe20008000000 */
[----:B------:R-:W-:Y:S01]  /*1e90*/  UMOV UR20, UR16 ;  /* 0x0000001000147c82 */ /* 0x000fe20008000000 */
[----:B------:R-:W-:Y:S01]  /*1ea0*/  UIADD3 UR34, UR36, 0x204, URZ ;  /* 0x0000020424227890 */ /* 0x000fe2000fffe03f */
[----:B------:R-:W-:Y:S01]  /*1eb0*/  CS2R R140, SRZ ;  /* 0x00000000008c7805 */ /* 0x000fe2000001ff00 */
[----:B------:R-:W-:Y:S01]  /*1ec0*/  UIADD3 UR14, UR15, 0x404, URZ ;  /* 0x000004040f0e7890 */ /* 0x000fe2000fffe03f */
[----:B------:R-:W-:Y:S01]  /*1ed0*/  QGMMA.64x16x32.F32.E4M3.E4M3 R96, gdesc[UR16], R96 ;  /* 0x00200000106079f3 */ /* 0x000fe20008700860 */
[----:B------:R-:W-:Y:S01]  /*1ee0*/  UMOV UR24, UR16 ;  /* 0x0000001000187c82 */ /* 0x000fe20008000000 */
[----:B------:R-:W-:Y:S01]  /*1ef0*/  UMOV UR25, UR17 ;  /* 0x0000001100197c82 */ /* 0x000fe20008000000 */
[----:B------:R-:W-:Y:S01]  /*1f00*/  UMOV UR27, 0x40000040 ;  /* 0x40000040001b7882 */ /* 0x000fe20000000000 */
[----:B------:R-:W-:Y:S01]  /*1f10*/  QGMMA.64x16x32.F32.E4M3.E4M3 R80, gdesc[UR20], R80 ;  /* 0x00200000145079f3 */ /* 0x000fe20008700850 */
[----:B------:R-:W-:Y:S01]  /*1f20*/  UMOV UR28, UR16 ;  /* 0x00000010001c7c82 */ /* 0x000fe20008000000 */
[----:B------:R-:W-:Y:S01]  /*1f30*/  UMOV UR29, UR17 ;  /* 0x00000011001d7c82 */ /* 0x000fe20008000000 */
[----:B------:R-:W-:Y:S01]  /*1f40*/  UMOV UR31, 0x40000040 ;  /* 0x40000040001f7882 */ /* 0x000fe20000000000 */
[----:B------:R-:W-:Y:S01]  /*1f50*/  UMOV UR32, UR16 ;  /* 0x0000001000207c82 */ /* 0x000fe20008000000 */
[----:B------:R-:W-:Y:S01]  /*1f60*/  UMOV UR33, UR17 ;  /* 0x0000001100217c82 */ /* 0x000fe20008000000 */
[----:B------:R-:W-:Y:S01]  /*1f70*/  UMOV UR35, 0x40000040 ;  /* 0x4000004000237882 */ /* 0x000fe20000000000 */
[----:B------:R-:W-:Y:S01]  /*1f80*/  QGMMA.64x16x32.F32.E4M3.E4M3 R64, gdesc[UR24], R64 ;  /* 0x00200000184079f3 */ /* 0x000fe20008700840 */
[----:B------:R-:W-:-:S02]  /*1f90*/  CS2R R142, SRZ ;  /* 0x00000000008e7805 */ /* 0x000fc4000001ff00 */
[----:B------:R-:W-:Y:S02]  /*1fa0*/  CS2R R144, SRZ ;  /* 0x0000000000907805 */ /* 0x000fe4000001ff00 */
[----:B------:R-:W-:Y:S01]  /*1fb0*/  CS2R R146, SRZ ;  /* 0x0000000000927805 */ /* 0x000fe2000001ff00 */
[----:B------:R-:W-:Y:S01]  /*1fc0*/  QGMMA.64x16x32.F32.E4M3.E4M3 R48, gdesc[UR28], R48 ;  /* 0x002000001c3079f3 */ /* 0x000fe20008700830 */
[----:B------:R-:W-:Y:S02]  /*1fd0*/  CS2R R148, SRZ ;  /* 0x0000000000947805 */ /* 0x000fe4000001ff00 */
[----:B------:R-:W-:Y:S02]  /*1fe0*/  CS2R R150, SRZ ;  /* 0x0000000000967805 */ /* 0x000fe4000001ff00 */
        /* <DEDUP_REMOVED lines=21> */
[----:B------:R-:W-:Y:S01]  /*2140*/  UIADD3 UR22, UR36, 0x6, URZ ;  /* 0x0000000624167890 */ /* 0x000fe2000fffe03f */
[----:B------:R-:W-:Y:S01]  /*2150*/  QGMMA.64x16x32.F32.E4M3.E4M3 R88, gdesc[UR16], R88 ;  /* 0x00200000105879f3 */ /* 0x000fe20008700858 */
[----:B------:R-:W-:Y:S01]  /*2160*/  UMOV UR21, 0x40000040 ;  /* 0x4000004000157882 */ /* 0x000fe20000000000 */
[----:B------:R-:W-:Y:S01]  /*2170*/  UMOV UR23, 0x40000040 ;  /* 0x4000004000177882 */ /* 0x000fe20000000000 */
        /* <DEDUP_REMOVED lines=21> */
[----:B------:R-:W-:-:S03]  /*22d0*/  CS2R R164, SRZ ;  /* 0x0000000000a47805 */ /* 0x000fc6000001ff00 */
[----:B------:R-:W-:Y:S04]  /*22e0*/  QGMMA.64x16x32.F32.E4M3.E4M3 R48, gdesc[UR16], R48 ;  /* 0x00200000103079f3 */ /* 0x000fe80008700830 */
        /* <DEDUP_REMOVED lines=14> */
[----:B------:R-:W-:-:S02]  /*23d0*/  UIADD3 UR16, UR15, 0x600, URZ ;  /* 0x000006000f107890 */ /* 0x000fc4000fffe03f */
[----:B------:R-:W-:Y:S01]  /*23e0*/  UIADD3 UR18, UR36, 0x280, URZ ;  /* 0x0000028024127890 */ /* 0x000fe2000fffe03f */
[----:B------:R-:W-:Y:S01]  /*23f0*/  QGMMA.64x16x32.F32.E4M3.E4M3 R72, gdesc[UR24], R72 ;  /* 0x00200000184879f3 */ /* 0x000fe20008700848 */
[----:B------:R-:W-:Y:S01]  /*2400*/  UMOV UR17, 0x40000040 ;  /* 0x4000004000117882 */ /* 0x000fe20000000000 */
[----:B------:R-:W-:Y:S02]  /*2410*/  UIADD3 UR26, UR36, 0x380, URZ ;  /* 0x00000380241a7890 */ /* 0x000fe4000fffe03f */
[----:B------:R-:W-:Y:S01]  /*2420*/  QGMMA.64x16x32.F32.E4M3.E4M3 R88, gdesc[UR20], R88 ;  /* 0x00200000145879f3 */ /* 0x000fe20008700858 */
[----:B------:R-:W-:Y:S01]  /*2430*/  UIADD3 UR22, UR36, 0x300, URZ ;  /* 0x0000030024167890 */ /* 0x000fe2000fffe03f */
[----:B------:R-:W-:Y:S01]  /*2440*/  UMOV UR19, 0x40000040 ;  /* 0x4000004000137882 */ /* 0x000fe20000000000 */
[----:B------:R-:W-:Y:S01]  /*2450*/  UIADD3 UR30, UR36, 0x400, URZ ;  /* 0x00000400241e7890 */ /* 0x000fe2000fffe03f */
[----:B------:R-:W-:Y:S01]  /*2460*/  UMOV UR20, UR16 ;  /* 0x0000001000147c82 */ /* 0x000fe20008000000 */
[----:B------:R-:W-:Y:S01]  /*2470*/  UMOV UR21, UR17 ;  /* 0x0000001100157c82 */ /* 0x000fe20008000000 */
[----:B------:R-:W-:Y:S01]  /*2480*/  UMOV UR23, 0x40000040 ;  /* 0x4000004000177882 */ /* 0x000fe20000000000 */
[----:B------:R-:W-:Y:S01]  /*2490*/  UIADD3 UR34, UR36, 0x480, URZ ;  /* 0x0000048024227890 */ /* 0x000fe2000fffe03f */
[----:B------:R-:W-:Y:S01]  /*24a0*/  UMOV UR24, UR16 ;  /* 0x0000001000187c82 */ /* 0x000fe20008000000 */
[----:B------:R-:W-:Y:S01]  /*24b0*/  QGMMA.64x16x32.F32.E4M3.E4M3 R96, gdesc[UR16], R96 ;  /* 0x00200000106079f3 */ /* 0x000fe20008700860 */
[----:B------:R-:W-:Y:S01]  /*24c0*/  UMOV UR25, UR17 ;  /* 0x0000001100197c82 */ /* 0x000fe20008000000 */
[----:B------:R-:W-:Y:S01]  /*24d0*/  UMOV UR27, 0x40000040 ;  /* 0x40000040001b7882 */ /* 0x000fe20000000000 */
[----:B------:R-:W-:Y:S01]  /*24e0*/  UMOV UR28, UR16 ;  /* 0x00000010001c7c82 */ /* 0x000fe20008000000 */
[----:B------:R-:W-:Y:S01]  /*24f0*/  QGMMA.64x16x32.F32.E4M3.E4M3 R80, gdesc[UR20], R80 ;  /* 0x00200000145079f3 */ /* 0x000fe20008700850 */
[----:B------:R-:W-:Y:S01]  /*2500*/  UIADD3 UR20, UR15, 0xa00, URZ ;  /* 0x00000a000f147890 */ /* 0x000fe2000fffe03f */
[----:B------:R-:W-:Y:S01]  /*2510*/  UMOV UR29, UR17 ;  /* 0x00000011001d7c82 */ /* 0x000fe20008000000 */
[----:B------:R-:W-:Y:S01]  /*2520*/  UMOV UR31, 0x40000040 ;  /* 0x40000040001f7882 */ /* 0x000fe20000000000 */
[----:B------:R-:W-:Y:S01]  /*2530*/  UMOV UR32, UR16 ;  /* 0x0000001000207c82 */ /* 0x000fe20008000000 */
[----:B------:R-:W-:Y:S01]  /*2540*/  UMOV UR33, UR17 ;  /* 0x0000001100217c82 */ /* 0x000fe20008000000 */
[----:B------:R-:W-:Y:S01]  /*2550*/  QGMMA.64x16x32.F32.E4M3.E4M3 R64, gdesc[UR24], R64 ;  /* 0x00200000184079f3 */ /* 0x000fe20008700840 */
[----:B------:R-:W-:Y:S01]  /*2560*/  UMOV UR35, 0x40000040 ;  /* 0x4000004000237882 */ /* 0x000fe20000000000 */
[----:B------:R-:W-:-:S02]  /*2570*/  UMOV UR14, 0x8 ;  /* 0x00000008000e7882 */ /* 0x000fc40000000000 */
        /* <DEDUP_REMOVED lines=18> */
[----:B------:R-:W-:Y:S01]  /*26a0*/  UIADD3 UR22, UR36, 0x302, URZ ;  /* 0x0000030224167890 */ /* 0x000fe2000fffe03f */
[----:B------:R-:W-:Y:S02]  /*26b0*/  UMOV UR23, 0x40000040 ;  /* 0x4000004000177882 */ /* 0x000fe40000000000 */
[----:B------:R-:W-:Y:S01]  /*26c0*/  QGMMA.64x16x32.F32.E4M3.E4M3 R88, gdesc[UR16], R88 ;  /* 0x00200000105879f3 */ /* 0x000fe20008700858 */
[----:B------:R-:W-:Y:S02]  /*26d0*/  UIADD3 UR16, UR15, 0x602, URZ ;  /* 0x000006020f107890 */ /* 0x000fe4000fffe03f */
[----:B------:R-:W-:Y:S01]  /*26e0*/  UIADD3 UR18, UR36, 0x282, URZ ;  /* 0x0000028224127890 */ /* 0x000fe2000fffe03f */
[----:B------:R-:W-:Y:S01]  /*26f0*/  UMOV UR17, 0x40000040 ;  /* 0x4000004000117882 */ /* 0x000fe20000000000 */
[----:B------:R-:W-:Y:S01]  /*2700*/  UMOV UR19, 0x40000040 ;  /* 0x4000004000137882 */ /* 0x000fe20000000000 */
[----:B------:R-:W-:-:S02]  /*2710*/  UMOV UR21, UR17 ;  /* 0x0000001100157c82 */ /* 0x000fc40008000000 */
[----:B------:R-:W-:Y:S01]  /*2720*/  UMOV UR20, UR16 ;  /* 0x0000001000147c82 */ /* 0x000fe20008000000 */
[----:B------:R-:W-:Y:S01]  /*2730*/  UIADD3 UR34, UR36, 0x482, URZ ;  /* 0x0000048224227890 */ /* 0x000fe2000fffe03f */
[----:B------:R-:W-:Y:S02]  /*2740*/  UMOV UR24, UR16 ;  /* 0x0000001000187c82 */ /* 0x000fe40008000000 */
        /* <DEDUP_REMOVED lines=11> */
[----:B------:R-:W-:-:S03]  /*2800*/  UMOV UR35, 0x40000040 ;  /* 0x4000004000237882 */ /* 0x000fc60000000000 */
        /* <DEDUP_REMOVED lines=59> */
[----:B------:R-:W-:Y:S02]  /*2bc0*/  UIADD3 UR22, UR36, 0x306, URZ ;  /* 0x0000030624167890 */ /* 0x000fe4000fffe03f */
[----:B------:R-:W-:Y:S01]  /*2bd0*/  UIADD3 UR34, UR36, 0x486, URZ ;  /* 0x0000048624227890 */ /* 0x000fe2000fffe03f */
[----:B------:R-:W-:Y:S01]  /*2be0*/  QGMMA.64x16x32.F32.E4M3.E4M3 R88, gdesc[UR16], R88 ;  /* 0x00200000105879f3 */ /* 0x000fe20008700858 */
[----:B------:R-:W-:Y:S02]  /*2bf0*/  UIADD3 UR16, UR15, 0x606, URZ ;  /* 0x000006060f107890 */ /* 0x000fe4000fffe03f */
[----:B------:R-:W-:Y:S01]  /*2c00*/  UIADD3 UR18, UR36, 0x286, URZ ;  /* 0x0000028624127890 */ /* 0x000fe2000fffe03f */
[----:B------:R-:W-:Y:S01]  /*2c10*/  UMOV UR17, 0x40000040 ;  /* 0x4000004000117882 */ /* 0x000fe20000000000 */
[----:B------:R-:W-:Y:S01]  /*2c20*/  UMOV UR19, 0x40000040 ;  /* 0x4000004000137882 */ /* 0x000fe20000000000 */
[----:B------:R-:W-:-:S02]  /*2c30*/  UIADD3 UR15, UR15, 0xa06, URZ ;  /* 0x00000a060f0f7890 */ /* 0x000fc4000fffe03f */
[----:B------:R-:W-:Y:S01]  /*2c40*/  UMOV UR20, UR16 ;  /* 0x0000001000147c82 */ /* 0x000fe20008000000 */
[----:B------:R-:W-:Y:S01]  /*2c50*/  UMOV UR21, UR17 ;  /* 0x0000001100157c82 */ /* 0x000fe20008000000 */
[----:B------:R-:W-:Y:S02]  /*2c60*/  UMOV UR23, 0x40000040 ;  /* 0x4000004000177882 */ /* 0x000fe40000000000 */
        /* <DEDUP_REMOVED lines=11> */
[----:B------:R-:W-:Y:S04]  /*2d20*/  QGMMA.64x16x32.F32.E4M3.E4M3 R64, gdesc[UR24], R64 ;  /* 0x00200000184079f3 */ /* 0x000fe80008700840 */
[----:B------:R-:W-:Y:S04]  /*2d30*/  QGMMA.64x16x32.F32.E4M3.E4M3 R48, gdesc[UR28], R48 ;  /* 0x002000001c3079f3 */ /* 0x000fe80008700830 */
[----:B------:R-:W-:Y:S01]  /*2d40*/  QGMMA.64x16x32.F32.E4M3.E4M3 R32, gdesc[UR32], R32 ;  /* 0x00200000202079f3 */ /* 0x000fe20008700820 */
[----:B------:R-:W-:Y:S01]  /*2d50*/  UMOV UR32, UR15 ;  /* 0x0000000f00207c82 */ /* 0x000fe20008000000 */
[----:B------:R-:W-:Y:S01]  /*2d60*/  UMOV UR33, 0x40000040 ;  /* 0x4000004000217882 */ /* 0x000fe20000000000 */
[----:B------:R-:W-:Y:S01]  /*2d70*/  UMOV UR28, UR32 ;  /* 0x00000020001c7c82 */ /* 0x000fe20008000000 */
[----:B------:R-:W-:Y:S01]  /*2d80*/  UMOV UR29, UR33 ;  /* 0x00000021001d7c82 */ /* 0x000fe20008000000 */
[----:B------:R-:W-:Y:S01]  /*2d90*/  ULDC UR15, c[0x0][0x50c] ;  /* 0x00014300000f7ab9 */ /* 0x000fe20000000800 */
[----:B------:R-:W-:Y:S01]  /*2da0*/  QGMMA.64x16x32.F32.E4M3.E4M3 R24, gdesc[UR32], R24 ;  /* 0x00200000201879f3 */ /* 0x000fe20008700818 */
[----:B------:R-:W-:Y:S01]  /*2db0*/  UMOV UR24, UR32 ;  /* 0x0000002000187c82 */ /* 0x000fe20008000000 */
[----:B------:R-:W-:Y:S01]  /*2dc0*/  UMOV UR25, UR33 ;  /* 0x0000002100197c82 */ /* 0x000fe20008000000 */
[----:B------:R-:W-:Y:S01]  /*2dd0*/  UMOV UR20, UR32 ;  /* 0x0000002000147c82 */ /* 0x000fe20008000000 */
[----:B------:R-:W-:Y:S01]  /*2de0*/  QGMMA.64x16x32.F32.E4M3.E4M3 R40, gdesc[UR28], R40 ;  /* 0x002000001c2879f3 */ /* 0x000fe20008700828 */
[----:B------:R-:W-:Y:S01]  /*2df0*/  UMOV UR21, UR33 ;  /* 0x0000002100157c82 */ /* 0x000fe20008000000 */
[----:B------:R-:W-:-:S02]  /*2e00*/  UISETP.NE.AND UP0, UPT, UR15, 0x8, UPT ;  /* 0x000000080f00788c */ /* 0x000fc4000bf05270 */
[----:B------:R-:W-:Y:S01]  /*2e10*/  QGMMA.64x16x32.F32.E4M3.E4M3 R56, gdesc[UR24], R56 ;  /* 0x00200000183879f3 */ /* 0x000fe20008700838 */
[----:B------:R-:W-:Y:S01]  /*2e20*/  UMOV UR16, UR32 ;  /* 0x0000002000107c82 */ /* 0x000fe20008000000 */
[----:B------:R-:W-:Y:S02]  /*2e30*/  UMOV UR17, UR33 ;  /* 0x0000002100117c82 */ /* 0x000fe40008000000 */
[----:B------:R-:W-:Y:S04]  /*2e40*/  QGMMA.64x16x32.F32.E4M3.E4M3 R72, gdesc[UR20], R72 ;  /* 0x00200000144879f3 */ /* 0x000fe80008700848 */
[----:B------:R-:W-:Y:S01]  /*2e50*/  QGMMA.64x16x32.F32.E4M3.E4M3 R88, gdesc[UR16], R88, gsb0 ;  /* 0x00200000105879f3 */ /* 0x000fe20008000858 */
[----:B------:R-:W-:-:S06]  /*2e60*/  USEL UR16, URZ, 0x1, UP0 ;  /* 0x000000013f107887 */ /* 0x000fcc0008000000 */
[----:B------:R-:W-:-:S13]  /*2e70*/  ISETP.NE.AND P0, PT, RZ, UR16, PT ;  /* 0x00000010ff007c0c */ /* 0x000fda000bf05270 */
[----:B------:R-:W-:Y:S05]  /*2e80*/  @!P0 BRA `(.L_x_18) ;  /* 0x0000000400488947 */ /* 0x000fea0003800000 */
[----:B------:R-:W-:Y:S02]  /*2e90*/  WARPGROUP.DEPBAR.LE gsb0, 0x0 ;  /* 0x00008000000079c5 */ /* 0x000fe40000010000 */
[----:B------:R-:W-:-:S01]  /*2ea0*/  FADD R165, RZ, R96 ;  /* 0x00000060ffa57221 */ /* 0x000fc20000000000 */
[----:B------:R-:W-:Y:S01]  /*2eb0*/  FADD R164, RZ, R97 ;  /* 0x00000061ffa47221 */ /* 0x000fe20000000000 */
        /* <DEDUP_REMOVED lines=78> */
[----:B------:R-:W-:-:S06]  /*33a0*/  UMOV UR14, URZ ;  /* 0x0000003f000e7c82 */ /* 0x000fcc0008000000 */
.L_x_18:
[----:B------:R-:W-:Y:S01]  /*33b0*/  UIADD3 UR39, UR5, 0x1, URZ ;  /* 0x0000000105277890 */ /* 0x000fe2000fffe03f */
[----:B------:R-:W-:-:S03]  /*33c0*/  UMOV UR17, 0x1 ;  /* 0x0000000100117882 */ /* 0x000fc60000000000 */
[----:B------:R-:W-:-:S04]  /*33d0*/  UISETP.NE.AND UP0, UPT, UR39, 0x3, UPT ;  /* 0x000000032700788c */ /* 0x000fc8000bf05270 */
[----:B------:R-:W-:Y:S02]  /*33e0*/  USEL UR38, URZ, 0x1, UP0 ;  /* 0x000000013f267887 */ /* 0x000fe40008000000 */
[----:B------:R-:W-:Y:S02]  /*33f0*/  USEL UR39, UR39, URZ, UP0 ;  /* 0x0000003f27277287 */ /* 0x000fe40008000000 */
[----:B------:R-:W-:-:S12]  /*3400*/  ULOP3.LUT UR38, UR4, UR38, URZ, 0x3c, !UPT ;  /* 0x0000002604267292 */ /* 0x000fd8000f8e3c3f */
.L_x_13:
[----:B------:R-:W-:-:S04]  /*3410*/  UISETP.LT.AND UP0, UPT, UR10, 0x1, UPT ;  /* 0x000000010a00788c */ /* 0x000fc8000bf01270 */
[----:B------:R-:W-:-:S04]  /*3420*/  USEL UR15, UR10, 0x1, UP0 ;  /* 0x000000010a0f7887 */ /* 0x000fc80008000000 */
[----:B------:R-:W-:-:S04]  /*3430*/  UIADD3 UR37, UR10, -UR15, URZ ;  /* 0x8000000f0a257290 */ /* 0x000fc8000fffe03f */
[----:B------:R-:W-:-:S06]  /*3440*/  UISETP.GE.AND UP0, UPT, UR37, 0x1, UPT ;  /* 0x000000012500788c */ /* 0x000fcc000bf06270 */
[----:B------:R-:W-:-:S13]  /*3450*/  PLOP3.LUT P0, PT, PT, PT, UP0, 0x80, 0x0 ;  /* 0x000000000000781c */ /* 0x000fda0003f0f008 */
[----:B------:R-:W-:Y:S05]  /*3460*/  @!P0 BRA `(.L_x_19) ;  /* 0x0000001c00548947 */ /* 0x000fea0003800000 */
[----:B------:R-:W-:Y:S01]  /*3470*/  UMOV UR36, UR5 ;  /* 0x0000000500247c82 */ /* 0x000fe20008000000 */
[----:B------:R-:W-:-:S05]  /*3480*/  ULDC UR15, c[0x0][0x50c] ;  /* 0x00014300000f7ab9 */ /* 0x000fca0000000800 */
.L_x_27:
[----:B------:R-:W-:-:S06]  /*3490*/  UISETP.NE.AND UP0, UPT, UR9, 0x3, UPT ;  /* 0x000000030900788c */ /* 0x000fcc000bf05270 */
[----:B------:R-:W-:-:S13]  /*34a0*/  PLOP3.LUT P1, PT, PT, PT, UP0, 0x80, 0x0 ;  /* 0x000000000000781c */ /* 0x000fda0003f2f008 */
[----:B01----:R-:W-:Y:S05]  /*34b0*/  @!P1 BRA `(.L_x_20) ;  /* 0x0000000000049947 */ /* 0x003fea0003800000 */
[----:B------:R-:W-:Y:S01]  /*34c0*/  BPT.TRAP 0x1 ;  /* 0x000000040000795c */ /* 0x000fe20000300000 */
.L_x_20:
[----:B------:R-:W0:Y:S01]  /*34d0*/  S2UR UR18, SR_CgaCtaId ;  /* 0x00000000001279c3 */ /* 0x000e220000008800 */
[----:B------:R-:W-:Y:S01]  /*34e0*/  UMOV UR12, 0x400 ;  /* 0x00000400000c7882 */ /* 0x000fe20000000000 */
[----:B------:R-:W-:-:S05]  /*34f0*/  IMAD.U32 R166, RZ, RZ, UR38 ;  /* 0x00000026ffa67e24 */ /* 0x000fca000f8e00ff */
[----:B------:R-:W-:Y:S01]  /*3500*/  SHF.L.U32 R166, R166, 0x1f, RZ ;  /* 0x0000001fa6a67819 */ /* 0x000fe200000006ff */
[----:B0-----:R-:W-:-:S04]  /*3510*/  ULEA UR12, UR18, UR12, 0x18 ;  /* 0x0000000c120c7291 */ /* 0x001fc8000f8ec03f */
[----:B------:R-:W-:-:S09]  /*3520*/  ULEA UR18, UR39, UR12, 0x3 ;  /* 0x0000000c27127291 */ /* 0x000fd2000f8e183f */
[----:B------:R0:W1:Y:S01]  /*3530*/  SYNCS.PHASECHK.TRANS64.TRYWAIT P0, [UR18], R166 ;  /* 0x000000a6ff0075a7 */ /* 0x0000620008000152 */
[----:B------:R-:W-:Y:S05]  /*3540*/  @!P1 BRA `(.L_x_21) ;  /* 0x0000000000049947 */ /* 0x000fea0003800000 */
[----:B------:R-:W-:Y:S01]  /*3550*/  BPT.TRAP 0x1 ;  /* 0x000000040000795c */ /* 0x000fe20000300000 */
.L_x_21:
[----:B-1----:R-:W-:Y:S05]  /*3560*/  @P0 BRA `(.L_x_22) ;  /* 0x0000000000080947 */ /* 0x002fea0003800000 */
[----:B------:R-:W1:Y:S02]  /*3570*/  SYNCS.PHASECHK.TRANS64.TRYWAIT P0, [UR18], R166 ;  /* 0x000000a6ff0075a7 */ /* 0x000e640008000152 */
[----:B-1----:R-:W-:Y:S05]  /*3580*/  @!P0 BRA `(.L_x_23) ;  /* 0x0000009c00148947 */ /* 0x002fea0003800000 */
.L_x_22:
[----:B------:R-:W-:Y:S01]  /*3590*/  UIADD3 UR18, UR12, 0x24100, URZ ;  /* 0x000241000c127890 */ /* 0x000fe2000fffe03f */
[----:B------:R-:W-:Y:S01]  /*35a0*/  WARPGROUP.ARRIVE ;  /* 0x00000000000079c5 */ /* 0x000fe20000000000 */
[----:B------:R-:W-:Y:S02]  /*35b0*/  UISETP.NE.AND UP0, UPT, UR16, URZ, UPT ;  /* 0x0000003f1000728c */ /* 0x000fe4000bf05270 */
[----:B------:R-:W-:Y:S02]  /*35c0*/  USHF.R.U32.HI UR18, URZ, 0x4, UR18 ;  /* 0x000000043f127899 */ /* 0x000fe40008011612 */
[----:B------:R-:W-:Y:S02]  /*35d0*/  USEL UR17, UR17, URZ, !UP0 ;  /* 0x0000003f11117287 */ /* 0x000fe4000c000000 */
[----:B------:R-:W-:Y:S02]  /*35e0*/  ULOP3.LUT UR18, UR18, 0x3fff, URZ, 0xc0, !UPT ;  /* 0x00003fff12127892 */ /* 0x000fe4000f8ec03f */
[----:B------:R-:W-:-:S02]  /*35f0*/  ULOP3.LUT UR40, UR11, 0x10000, URZ, 0xfc, !UPT ;  /* 0x000100000b287892 */ /* 0x000fc4000f8efc3f */
[----:B------:R-:W-:Y:S02]  /*3600*/  ULOP3.LUT UR18, UR18, 0x10000, URZ, 0xfc, !UPT ;  /* 0x0001000012127892 */ /* 0x000fe4000f8efc3f */
[----:B------:R-:W-:Y:S02]  /*3610*/  UISETP.NE.U32.AND UP0, UPT, UR17, URZ, UPT ;  /* 0x0000003f1100728c */ /* 0x000fe4000bf05070 */
[----:B------:R-:W-:Y:S02]  /*3620*/  UIMAD UR41, UR39, 0x500, UR18 ;  /* 0x00000500272978a4 */ /* 0x000fe4000f8e0212 */
[----:B------:R-:W-:Y:S02]  /*3630*/  UIMAD UR40, UR39, 0xc00, UR40 ;  /* 0x00000c00272878a4 */ /* 0x000fe4000f8e0228 */
[----:B------:R-:W-:Y:S01]  /*3640*/  UIADD3 UR22, UR41, 0x80, URZ ;  /* 0x0000008029167890 */ /* 0x000fe2000fffe03f */
[----:B------:R-:W-:Y:S01]  /*3650*/  UMOV UR17, 0x40000040 ;  /* 0x4000004000117882 */ /* 0x000fe20000000000 */
[----:B------:R-:W-:-:S03]  /*3660*/  UIADD3 UR26, UR41, 0x100, URZ ;  /* 0x00000100291a7890 */ /* 0x000fc6000fffe03f */
[----:B------:R-:W-:Y:S01]  /*3670*/  UMOV UR16, UR40 ;  /* 0x0000002800107c82 */ /* 0x000fe20008000000 */
[----:B------:R-:W-:Y:S01]  /*3680*/  UMOV UR18, UR41 ;  /* 0x0000002900127c82 */ /* 0x000fe20008000000 */
[----:B------:R-:W-:Y:S01]  /*3690*/  UMOV UR19, 0x40000040 ;  /* 0x4000004000137882 */ /* 0x000fe20000000000 */
[----:B------:R-:W-:Y:S01]  /*36a0*/  UIADD3 UR30, UR41, 0x180, URZ ;  /* 0x00000180291e7890 */ /* 0x000fe2000fffe03f */
[----:B------:R-:W-:Y:S01]  /*36b0*/  QGMMA.64x16x32.F32.E4M3.E4M3 R96, gdesc[UR16], R96, UP0 ;  /* 0x00200000106079f3 */ /* 0x000fe2000bf00860 */
[----:B------:R-:W-:Y:S01]  /*36c0*/  UMOV UR20, UR16 ;  /* 0x0000001000147c82 */ /* 0x000fe20008000000 */
[----:B------:R-:W-:Y:S01]  /*36d0*/  UMOV UR21, UR17 ;  /* 0x0000001100157c82 */ /* 0x000fe20008000000 */
[----:B------:R-:W-:Y:S01]  /*36e0*/  UMOV UR23, 0x40000040 ;  /* 0x4000004000177882 */ /* 0x000fe20000000000 */
[----:B------:R-:W-:Y:S01]  /*36f0*/  UIADD3 UR34, UR41, 0x200, URZ ;  /* 0x0000020029227890 */ /* 0x000fe2000fffe03f */
[----:B------:R-:W-:Y:S01]  /*3700*/  QGMMA.64x16x32.F32.E4M3.E4M3 R80, gdesc[UR20], R80, UP0 ;  /* 0x00200000145079f3 */ /* 0x000fe2000bf00850 */
[----:B------:R-:W-:Y:S01]  /*3710*/  UIADD3 UR20, UR40, 0x400, URZ ;  /* 0x0000040028147890 */ /* 0x000fe2000fffe03f */
[----:B------:R-:W-:Y:S01]  /*3720*/  UMOV UR24, UR16 ;  /* 0x0000001000187c82 */ /* 0x000fe20008000000 */
[----:B------:R-:W-:Y:S01]  /*3730*/  UMOV UR25, UR17 ;  /* 0x0000001100197c82 */ /* 0x000fe20008000000 */
[----:B------:R-:W-:Y:S01]  /*3740*/  UMOV UR27, 0x40000040 ;  /* 0x40000040001b7882 */ /* 0x000fe20000000000 */
[----:B------:R-:W-:Y:S01]  /*3750*/  UMOV UR28, UR16 ;  /* 0x00000010001c7c82 */ /* 0x000fe20008000000 */
[----:B------:R-:W-:Y:S01]  /*3760*/  UMOV UR29, UR17 ;  /* 0x00000011001d7c82 */ /* 0x000fe20008000000 */
[----:B------:R-:W-:Y:S01]  /*3770*/  UMOV UR31, 0x40000040 ;  /* 0x40000040001f7882 */ /* 0x000fe20000000000 */
[----:B------:R-:W-:Y:S01]  /*3780*/  QGMMA.64x16x32.F32.E4M3.E4M3 R64, gdesc[UR24], R64, UP0 ;  /* 0x00200000184079f3 */ /* 0x000fe2000bf00840 */
[----:B------:R-:W-:Y:S01]  /*3790*/  UMOV UR32, UR16 ;  /* 0x0000001000207c82 */ /* 0x000fe20008000000 */
[----:B------:R-:W-:Y:S01]  /*37a0*/  UMOV UR33, UR17 ;  /* 0x0000001100217c82 */ /* 0x000fe20008000000 */
[----:B------:R-:W-:Y:S01]  /*37b0*/  UMOV UR35, 0x40000040 ;  /* 0x4000004000237882 */ /* 0x000fe20000000000 */
[----:B------:R-:W-:Y:S01]  /*37c0*/  QGMMA.64x16x32.F32.E4M3.E4M3 R48, gdesc[UR28], R48, UP0 ;  /* 0x002000001c3079f3 */ /* 0x000fe2000bf00830 */
[----:B------:R-:W-:Y:S01]  /*37d0*/  UIADD3 UR16, UR40, 0x2, URZ ;  /* 0x0000000228107890 */ /* 0x000fe2000fffe03f */
[----:B------:R-:W-:-:S02]  /*37e0*/  UMOV UR17, 0x40000040 ;  /* 0x4000004000117882 */ /* 0x000fc40000000000 */
[----:B------:R-:W-:Y:S01]  /*37f0*/  QGMMA.64x16x32.F32.E4M3.E4M3 R32, gdesc[UR32], R32, UP0 ;  /* 0x00200000202079f3 */ /* 0x000fe2000bf00820 */
[----:B------:R-:W-:Y:S01]  /*3800*/  UMOV UR32, UR20 ;  /* 0x0000001400207c82 */ /* 0x000fe20008000000 */
[----:B------:R-:W-:Y:S01]  /*3810*/  UMOV UR33, 0x40000040 ;  /* 0x4000004000217882 */ /* 0x000fe20000000000 */
[----:B------:R-:W-:Y:S01]  /*3820*/  UMOV UR28, UR32 ;  /* 0x00000020001c7c82 */ /* 0x000fe20008000000 */
[----:B------:R-:W-:Y:S01]  /*3830*/  UMOV UR29, UR33 ;  /* 0x00000021001d7c82 */ /* 0x000fe20008000000 */
[----:B------:R-:W-:Y:S01]  /*3840*/  QGMMA.64x16x32.F32.E4M3.E4M3 R24, gdesc[UR32], R24, UP0 ;  /* 0x00200000201879f3 */ /* 0x000fe2000bf00818 */
[----:B------:R-:W-:Y:S01]  /*3850*/  UMOV UR24, UR32 ;  /* 0x0000002000187c82 */ /* 0x000fe20008000000 */
[----:B------:R-:W-:Y:S01]  /*3860*/  UMOV UR25, UR33 ;  /* 0x0000002100197c82 */ /* 0x000fe20008000000 */
[----:B------:R-:W-:Y:S01]  /*3870*/  UMOV UR20, UR32 ;  /* 0x0000002000147c82 */ /* 0x000fe20008000000 */
[----:B------:R-:W-:Y:S01]  /*3880*/  QGMMA.64x16x32.F32.E4M3.E4M3 R40, gdesc[UR28], R40, UP0 ;  /* 0x002000001c2879f3 */ /* 0x000fe2000bf00828 */
[----:B------:R-:W-:Y:S01]  /*3890*/  UMOV UR21, UR33 ;  /* 0x0000002100157c82 */ /* 0x000fe20008000000 */
[----:B------:R-:W-:Y:S01]  /*38a0*/  UMOV UR34, UR18 ;  /* 0x0000001200227c82 */ /* 0x000fe20008000000 */
[----:B------:R-:W-:Y:S01]  /*38b0*/  UMOV UR35, UR19 ;  /* 0x0000001300237c82 */ /* 0x000fe20008000000 */
[----:B------:R-:W-:Y:S01]  /*38c0*/  QGMMA.64x16x32.F32.E4M3.E4M3 R56, gdesc[UR24], R56, UP0 ;  /* 0x00200000183879f3 */ /* 0x000fe2000bf00838 */
[----:B------:R-:W-:-:S02]  /*38d0*/  UIADD3 UR18, UR41, 0x2, URZ ;  /* 0x0000000229127890 */ /* 0x000fc4000fffe03f */
[----:B------:R-:W-:Y:S01]  /*38e0*/  UIADD3 UR26, UR41, 0x102, URZ ;  /* 0x00000102291a7890 */ /* 0x000fe2000fffe03f */
[----:B------:R-:W-:Y:S01]  /*38f0*/  QGMMA.64x16x32.F32.E4M3.E4M3 R72, gdesc[UR20], R72, UP0 ;  /* 0x00200000144879f3 */ /* 0x000fe2000bf00848 */
[----:B------:R-:W-:Y:S01]  /*3900*/  UIADD3 UR22, UR41, 0x82, URZ ;  /* 0x0000008229167890 */ /* 0x000fe2000fffe03f */
[----:B------:R-:W-:Y:S02]  /*3910*/  UMOV UR19, 0x40000040 ;  /* 0x4000004000137882 */ /* 0x000fe40000000000 */
[----:B------:R-:W-:Y:S01]  /*3920*/  QGMMA.64x16x32.F32.E4M3.E4M3 R88, gdesc[UR32], R88, UP0 ;  /* 0x00200000205879f3 */ /* 0x000fe2000bf00858 */
        /* <DEDUP_REMOVED lines=10> */
[----:B------:R-:W-:Y:S01]  /*39d0*/  UMOV UR29, UR17 ;  /* 0x00000011001d7c82 */ /* 0x000fe20008000000 */
[----:B------:R-:W-:Y:S01]  /*39e0*/  QGMMA.64x16x32.F32.E4M3.E4M3 R80, gdesc[UR20], R80 ;  /* 0x00200000145079f3 */ /* 0x000fe20008700850 */
[----:B------:R-:W-:Y:S01]  /*39f0*/  UIADD3 UR20, UR40, 0x402, URZ ;  /* 0x0000040228147890 */ /* 0x000fe2000fffe03f */
[----:B------:R-:W-:Y:S01]  /*3a00*/  UMOV UR31, 0x40000040 ;  /* 0x40000040001f7882 */ /* 0x000fe20000000000 */
[----:B------:R-:W-:Y:S01]  /*3a10*/  UMOV UR32, UR16 ;  /* 0x0000001000207c82 */ /* 0x000fe20008000000 */
[----:B------:R-:W-:Y:S01]  /*3a20*/  UMOV UR33, UR17 ;  /* 0x0000001100217c82 */ /* 0x000fe20008000000 */
[----:B------:R-:W-:Y:S01]  /*3a30*/  UMOV UR35, 0x40000040 ;  /* 0x4000004000237882 */ /* 0x000fe20000000000 */
[----:B------:R-:W-:Y:S01]  /*3a40*/  UIADD3 UR14, UR14, 0x8, URZ ;  /* 0x000000080e0e7890 */ /* 0x000fe2000fffe03f */
[----:B------:R-:W-:Y:S03]  /*3a50*/  QGMMA.64x16x32.F32.E4M3.E4M3 R64, gdesc[UR24], R64 ;  /* 0x00200000184079f3 */ /* 0x000fe60008700840 */
[----:B------:R-:W-:Y:S01]  /*3a60*/  UISETP.NE.AND UP0, UPT, UR14, UR15, UPT ;  /* 0x0000000f0e00728c */ /* 0x000fe2000bf05270 */
        /* <DEDUP_REMOVED lines=233> */
[----:B------:R-:W-:Y:S01]  /*4900*/  UMOV UR23, 0x40000040 ;  /* 0x4000004000177882 */ /* 0x000fe20000000000 */
        /* <DEDUP_REMOVED lines=26> */
[----:B------:R-:W-:Y:S04]  /*4ab0*/  QGMMA.64x16x32.F32.E4M3.E4M3 R56, gdesc[UR24], R56 ;  /* 0x00200000183879f3 */ /* 0x000fe80008700838 */
[----:B------:R-:W-:Y:S04]  /*4ac0*/  QGMMA.64x16x32.F32.E4M3.E4M3 R72, gdesc[UR20], R72 ;  /* 0x00200000144879f3 */ /* 0x000fe80008700848 */
[----:B------:R-:W-:Y:S01]  /*4ad0*/  QGMMA.64x16x32.F32.E4M3.E4M3 R88, gdesc[UR16], R88, gsb0 ;  /* 0x00200000105879f3 */ /* 0x000fe20008000858 */
[----:B------:R-:W-:-:S06]  /*4ae0*/  USEL UR16, URZ, 0x1, UP0 ;  /* 0x000000013f107887 */ /* 0x000fcc0008000000 */
[----:B------:R-:W-:Y:S01]  /*4af0*/  ISETP.NE.AND P0, PT, RZ, UR16, PT ;  /* 0x00000010ff007c0c */ /* 0x000fe2000bf05270 */
[----:B------:R-:W-:-:S12]  /*4b00*/  WARPGROUP.DEPBAR.LE gsb0, 0x1 ;  /* 0x00008000000079c5 */ /* 0x000fd80000010100 */
[----:B------:R-:W-:Y:S05]  /*4b10*/  @!P0 BRA `(.L_x_24) ;  /* 0x0000000400488947 */ /* 0x000fea0003800000 */
[----:B------:R-:W-:Y:S02]  /*4b20*/  WARPGROUP.DEPBAR.LE gsb0, 0x0 ;  /* 0x00008000000079c5 */ /* 0x000fe40000010000 */
[----:B------:R-:W-:-:S01]  /*4b30*/  FADD R165, R96, R165 ;  /* 0x000000a560a57221 */ /* 0x000fc20000000000 */
[----:B------:R-:W-:Y:S01]  /*4b40*/  FADD R164, R97, R164 ;  /* 0x000000a461a47221 */ /* 0x000fe20000000000 */
        /* <DEDUP_REMOVED lines=78> */
[----:B------:R-:W-:-:S06]  /*5030*/  UMOV UR14, URZ ;  /* 0x0000003f000e7c82 */ /* 0x000fcc0008000000 */
.L_x_24:
[----:B------:R-:W-:Y:S05]  /*5040*/  @!P1 BRA `(.L_x_25) ;  /* 0x0000000000049947 */ /* 0x000fea0003800000 */
[----:B------:R-:W-:Y:S01]  /*5050*/  BPT.TRAP 0x1 ;  /* 0x000000040000795c */ /* 0x000fe20000300000 */
.L_x_25:
[----:B------:R-:W-:Y:S02]  /*5060*/  UISETP.GT.U32.AND UP0, UPT, UR6, 0x1, UPT ;  /* 0x000000010600788c */ /* 0x000fe4000bf04070 */
[----:B------:R-:W-:-:S04]  /*5070*/  ULEA UR17, UR36, UR12, 0x3 ;  /* 0x0000000c24117291 */ /* 0x000fc8000f8e183f */
[----:B------:R-:W-:Y:S01]  /*5080*/  UIADD3 UR17, UR17, 0x18, URZ ;  /* 0x0000001811117890 */ /* 0x000fe2000fffe03f */
[----:B------:R-:W-:-:S03]  /*5090*/  PLOP3.LUT P0, PT, PT, PT, UP0, 0x80, 0x0 ;  /* 0x000000000000781c */ /* 0x000fc60003f0f008 */
[----:B------:R-:W-:-:S09]  /*50a0*/  UPRMT UR17, URZ, 0x654, UR17 ;  /* 0x000006543f117896 */ /* 0x000fd20008000011 */
[----:B------:R-:W-:Y:S01]  /*50b0*/  SYNCS.ARRIVE.TRANS64.RED.A1T0 RZ, [UR17], RZ ;  /* 0x000000ffffff79a7 */ /* 0x000fe20008100411 */
[----:B------:R-:W-:Y:S05]  /*50c0*/  @P0 BRA `(.L_x_26) ;  /* 0x0000000000040947 */ /* 0x000fea0003800000 */
[----:B------:R-:W-:Y:S01]  /*50d0*/  BPT.TRAP 0x1 ;  /* 0x000000040000795c */ /* 0x000fe20000300000 */
.L_x_26:
[----:B------:R-:W-:Y:S02]  /*50e0*/  UISETP.GT.AND UP2, UPT, UR37, 0x1, UPT ;  /* 0x000000012500788c */ /* 0x000fe4000bf44270 */
[----:B------:R-:W-:Y:S02]  /*50f0*/  UIADD3 UR39, UR39, 0x1, URZ ;  /* 0x0000000127277890 */ /* 0x000fe4000fffe03f */
[----:B------:R-:W-:Y:S02]  /*5100*/  UIADD3 UR36, UR36, 0x1, URZ ;  /* 0x0000000124247890 */ /* 0x000fe4000fffe03f */
[----:B------:R-:W-:Y:S01]  /*5110*/  PLOP3.LUT P0, PT, PT, PT, UP2, 0x80, 0x0 ;  /* 0x000000000000781c */ /* 0x000fe20003f0f028 */
[----:B------:R-:W-:Y:S02]  /*5120*/  UISETP.NE.AND UP0, UPT, UR39, 0x3, UPT ;  /* 0x000000032700788c */ /* 0x000fe4000bf05270 */
[----:B------:R-:W-:Y:S02]  /*5130*/  UIADD3 UR18, UR37, -0x1, URZ ;  /* 0xffffffff25127890 */ /* 0x000fe4000fffe03f */
[----:B------:R-:W-:-:S02]  /*5140*/  USEL UR17, URZ, 0x1, UP0 ;  /* 0x000000013f117887 */ /* 0x000fc40008000000 */
[----:B------:R-:W-:Y:S02]  /*5150*/  UISETP.NE.AND UP1, UPT, UR36, 0x3, UPT ;  /* 0x000000032400788c */ /* 0x000fe4000bf25270 */
[----:B------:R-:W-:Y:S02]  /*5160*/  ULOP3.LUT UR38, UR38, UR17, URZ, 0x3c, !UPT ;  /* 0x0000001126267292 */ /* 0x000fe4000f8e3c3f */
[----:B------:R-:W-:Y:S02]  /*5170*/  USEL UR39, UR39, URZ, UP0 ;  /* 0x0000003f27277287 */ /* 0x000fe40008000000 */
[----:B------:R-:W-:Y:S01]  /*5180*/  USEL UR36, UR36, URZ, UP1 ;  /* 0x0000003f24247287 */ /* 0x000fe20008800000 */
[----:B------:R-:W-:Y:S01]  /*5190*/  UMOV UR17, 0x1 ;  /* 0x0000000100117882 */ /* 0x000fe20000000000 */
[----:B------:R-:W-:Y:S01]  /*51a0*/  UMOV UR37, UR18 ;  /* 0x0000001200257c82 */ /* 0x000fe20008000000 */
[----:B------:R-:W-:Y:S09]  /*51b0*/  @P0 BRA `(.L_x_27) ;  /* 0xffffffe000b40947 */ /* 0x000ff2000383ffff */
.L_x_19:
[----:B------:R-:W-:Y:S01]  /*51c0*/  UISETP.NE.AND UP0, UPT, UR14, URZ, UPT ;  /* 0x0000003f0e00728c */ /* 0x000fe2000bf05270 */
[----:B01----:R-:W0:Y:S03]  /*51d0*/  LDC R166, c[0x0][0x28c] ;  /* 0x0000a300ffa67b82 */ /* 0x003e260000000800 */
[----:B------:R-:W-:-:S06]  /*51e0*/  USEL UR11, URZ, 0x1, !UP0 ;  /* 0x000000013f0b7887 */ /* 0x000fcc000c000000 */
[----:B------:R-:W-:Y:S02]  /*51f0*/  ISETP.NE.AND P0, PT, RZ, UR11, PT ;  /* 0x0000000bff007c0c */ /* 0x000fe4000bf05270 */
[----:B0-----:R-:W-:-:S11]  /*5200*/  ISETP.GE.AND P1, PT, R166, 0x1, PT ;  /* 0x00000001a600780c */ /* 0x001fd60003f26270 */
[----:B------:R-:W-:Y:S05]  /*5210*/  @!P0 BRA `(.L_x_28) ;  /* 0x0000000400448947 */ /* 0x000fea0003800000 */
[----:B------:R-:W-:Y:S02]  /*5220*/  WARPGROUP.DEPBAR.LE gsb0, 0x0 ;  /* 0x00008000000079c5 */ /* 0x000fe40000010000 */
[----:B------:R-:W-:Y:S01]  /*5230*/  FADD R165, R96, R165 ;  /* 0x000000a560a57221 */ /* 0x000fe20000000000 */
        /* <DEDUP_REMOVED lines=78> */
[----:B------:R-:W-:-:S07]  /*5720*/  FADD R8, R8, R31 ;  /* 0x0000001f08087221 */ /* 0x000fce0000000000 */
.L_x_28:
[----:B------:R-:W-:Y:S02]  /*5730*/  WARPGROUP.DEPBAR.LE gsb0, 0x0 ;  /* 0x00008000000079c5 */ /* 0x000fe40000010000 */
[----:B------:R-:W-:Y:S05]  /*5740*/  @!P1 BRA `(.L_x_29) ;  /* 0x0000000000489947 */ /* 0x000fea0003800000 */
[----:B------:R-:W-:-:S06]  /*5750*/  UISETP.NE.AND UP0, UPT, UR9, 0x3, UPT ;  /* 0x000000030900788c */ /* 0x000fcc000bf05270 */
[----:B------:R-:W-:-:S13]  /*5760*/  PLOP3.LUT P0, PT, PT, PT, UP0, 0x80, 0x0 ;  /* 0x000000000000781c */ /* 0x000fda0003f0f008 */
[----:B------:R-:W-:Y:S05]  /*5770*/  @!P0 BRA `(.L_x_30) ;  /* 0x0000000000048947 */ /* 0x000fea0003800000 */
[----:B------:R-:W-:Y:S01]  /*5780*/  BPT.TRAP 0x1 ;  /* 0x000000040000795c */ /* 0x000fe20000300000 */
.L_x_30:
[----:B------:R-:W-:-:S04]  /*5790*/  UISETP.LT.AND UP0, UPT, UR10, 0x1, UPT ;  /* 0x000000010a00788c */ /* 0x000fc8000bf01270 */
[----:B------:R-:W-:Y:S02]  /*57a0*/  USEL UR11, UR10, 0x1, UP0 ;  /* 0x000000010a0b7887 */ /* 0x000fe40008000000 */
[----:B------:R-:W-:Y:S02]  /*57b0*/  UISETP.GT.U32.AND UP0, UPT, UR6, 0x1, UPT ;  /* 0x000000010600788c */ /* 0x000fe4000bf04070 */
[----:B------:R-:W-:-:S04]  /*57c0*/  UIADD3 UR11, UR5, UR10, -UR11 ;  /* 0x0000000a050b7290 */ /* 0x000fc8000fffe80b */
[----:B------:R-:W-:Y:S01]  /*57d0*/  UIMAD.WIDE.U32 UR14, UR11, -0x55555555, URZ ;  /* 0xaaaaaaab0b0e78a5 */ /* 0x000fe2000f8e003f */
[----:B------:R-:W-:-:S03]  /*57e0*/  PLOP3.LUT P0, PT, PT, PT, UP0, 0x80, 0x0 ;  /* 0x000000000000781c */ /* 0x000fc60003f0f008 */
[----:B------:R-:W-:-:S04]  /*57f0*/  USHF.R.U32.HI UR14, URZ, 0x1, UR15 ;  /* 0x000000013f0e7899 */ /* 0x000fc8000801160f */
[----:B------:R-:W-:-:S04]  /*5800*/  UIMAD UR11, UR14, -0x3, UR11 ;  /* 0xfffffffd0e0b78a4 */ /* 0x000fc8000f8e020b */
[----:B------:R-:W-:-:S04]  /*5810*/  ULEA UR11, UR11, UR12, 0x3 ;  /* 0x0000000c0b0b7291 */ /* 0x000fc8000f8e183f */
[----:B------:R-:W-:-:S04]  /*5820*/  UIADD3 UR11, UR11, 0x18, URZ ;  /* 0x000000180b0b7890 */ /* 0x000fc8000fffe03f */
[----:B------:R-:W-:-:S09]  /*5830*/  UPRMT UR11, URZ, 0x654, UR11 ;  /* 0x000006543f0b7896 */ /* 0x000fd2000800000b */
[----:B------:R-:W-:Y:S01]  /*5840*/  SYNCS.ARRIVE.TRANS64.RED.A1T0 RZ, [UR11], RZ ;  /* 0x000000ffffff79a7 */ /* 0x000fe2000810040b */
[----:B------:R-:W-:Y:S05]  /*5850*/  @P0 BRA `(.L_x_29) ;  /* 0x0000000000040947 */ /* 0x000fea0003800000 */
[----:B------:R-:W-:Y:S01]  /*5860*/  BPT.TRAP 0x1 ;  /* 0x000000040000795c */ /* 0x000fe20000300000 */
.L_x_29:
[----:B------:R-:W0:Y:S01]  /*5870*/  LDC R34, c[0x0][0x288] ;  /* 0x0000a200ff227b82 */ /* 0x000e220000000800 */
[--C-:B------:R-:W-:Y:S01]  /*5880*/  SHF.R.U32.HI R24, RZ, 0x2, R0.reuse ;  /* 0x00000002ff187819 */ /* 0x100fe20000011600 */
[----:B------:R-:W-:Y:S01]  /*5890*/  IMAD R37, R5, 0x50, RZ ;  /* 0x0000005005257824 */ /* 0x000fe200078e02ff */
[----:B------:R-:W-:Y:S01]  /*58a0*/  SHF.R.U32.HI R27, RZ, 0x7, R0 ;  /* 0x00000007ff1b7819 */ /* 0x000fe20000011600 */
[----:B------:R-:W-:Y:S01]  /*58b0*/  UIADD3 UR12, UR10, UR5, URZ ;  /* 0x000000050a0c7290 */ /* 0x000fe2000fffe03f */
[----:B------:R-:W-:Y:S01]  /*58c0*/  LOP3.LUT R25, R24, 0x7, RZ, 0xc0, !PT ;  /* 0x0000000718197812 */ /* 0x000fe200078ec0ff */
[C---:B------:R-:W-:Y:S01]  /*58d0*/  IMAD.SHL.U32 R32, R0.reuse, 0x2, RZ ;  /* 0x0000000200207824 */ /* 0x040fe200078e00ff */
[----:B------:R-:W-:Y:S01]  /*58e0*/  LOP3.LUT R24, R27, 0x1, RZ, 0xc0, !PT ;  /* 0x000000011b187812 */ /* 0x000fe200078ec0ff */
[----:B------:R-:W-:Y:S01]  /*58f0*/  UISETP.GT.U32.AND UP0, UPT, UR12, 0x2, UPT ;  /* 0x000000020c00788c */ /* 0x000fe2000bf04070 */
[----:B------:R-:W-:Y:S01]  /*5900*/  LOP3.LUT R26, R0, 0x60, RZ, 0xc0, !PT ;  /* 0x00000060001a7812 */ /* 0x000fe200078ec0ff */
[----:B------:R-:W-:Y:S01]  /*5910*/  USHF.R.S32.HI UR16, URZ, 0x1f, UR13 ;  /* 0x0000001f3f107899 */ /* 0x000fe2000801140d */
[----:B------:R-:W-:Y:S01]  /*5920*/  LOP3.LUT R32, R37, 0x6, R32, 0xf8, !PT ;  /* 0x0000000625207812 */ /* 0x000fe200078ef820 */
[----:B------:R-:W-:Y:S01]  /*5930*/  IMAD.SHL.U32 R28, R24, 0x40, RZ ;  /* 0x00000040181c7824 */ /* 0x000fe200078e00ff */
[----:B------:R-:W-:Y:S01]  /*5940*/  SHF.R.U32.HI R26, RZ, 0x1, R26 ;  /* 0x00000001ff1a7819 */ /* 0x000fe2000001161a */
[----:B------:R-:W-:Y:S01]  /*5950*/  ULDC UR17, c[0x0][0x284] ;  /* 0x0000a10000117ab9 */ /* 0x000fe20000000800 */
[----:B------:R-:W-:Y:S01]  /*5960*/  UIMAD.WIDE.U32 UR14, UR12, -0x55555555, URZ ;  /* 0xaaaaaaab0c0e78a5 */ /* 0x000fe2000f8e003f */
[--C-:B------:R-:W-:Y:S01]  /*5970*/  SHF.R.S32.HI R33, RZ, 0x1f, R32.reuse ;  /* 0x0000001fff217819 */ /* 0x100fe20000011420 */
[----:B------:R-:W-:Y:S01]  /*5980*/  ULDC.64 UR18, c[0x0][0x5d0] ;  /* 0x0001740000127ab9 */ /* 0x000fe20000000a00 */
[-CC-:B------:R-:W-:Y:S01]  /*5990*/  IADD3 R27, RZ, -R26.reuse, -R25.reuse ;  /* 0x8000001aff1b7210 */ /* 0x180fe20007ffe819 */
[----:B------:R-:W-:Y:S01]  /*59a0*/  UISETP.LT.U32.AND UP0, UPT, UR10, 0x3, UP0 ;  /* 0x000000030a00788c */ /* 0x000fe20008701070 */
[----:B------:R-:W-:Y:S01]  /*59b0*/  LOP3.LUT R25, R28, 0x40, R25, 0xe2, !PT ;  /* 0x000000401c197812 */ /* 0x000fe200078ee219 */
[----:B------:R-:W-:Y:S01]  /*59c0*/  UISETP.GE.U32.AND UP1, UPT, UR10, 0x3, UPT ;  /* 0x000000030a00788c */ /* 0x000fe2000bf26070 */
[----:B------:R-:W-:Y:S01]  /*59d0*/  LOP3.LUT R5, R0, 0x3, RZ, 0xc0, !PT ;  /* 0x0000000300057812 */ /* 0x000fe200078ec0ff */
[----:B------:R-:W-:Y:S01]  /*59e0*/  UIMAD UR5, UR16, UR18, URZ ;  /* 0x00000012100572a4 */ /* 0x000fe2000f8e023f */
[----:B------:R-:W-:Y:S01]  /*59f0*/  LOP3.LUT R30, R25, R26, RZ, 0xfc, !PT ;  /* 0x0000001a191e7212 */ /* 0x000fe200078efcff */
[----:B------:R-:W-:Y:S01]  /*5a00*/  IMAD R26, R4, 0xc0, RZ ;  /* 0x000000c0041a7824 */ /* 0x000fe200078e02ff */
[----:B0-----:R-:W-:Y:S01]  /*5a10*/  ISETP.GE.AND P0, PT, R37, R34, PT ;  /* 0x000000222500720c */ /* 0x001fe20003f06270 */
[----:B------:R-:W-:Y:S01]  /*5a20*/  USHF.R.U32.HI UR14, URZ, 0x1, UR15 ;  /* 0x000000013f0e7899 */ /* 0x000fe2000801160f */
[----:B------:R-:W-:Y:S01]  /*5a30*/  IMAD.U32 R25, RZ, RZ, UR18 ;  /* 0x00000012ff197e24 */ /* 0x000fe2000f8e00ff */
[----:B------:R-:W-:Y:S01]  /*5a40*/  USEL UR15, URZ, 0x1, !UP0 ;  /* 0x000000013f0f7887 */ /* 0x000fe2000c000000 */
[----:B------:R-:W-:Y:S01]  /*5a50*/  ISETP.GE.OR P0, PT, R26, UR17, P0 ;  /* 0x000000111a007c0c */ /* 0x000fe20008706670 */
[----:B------:R-:W-:Y:S01]  /*5a60*/  UIMAD UR11, UR13, UR19, UR5 ;  /* 0x000000130d0b72a4 */ /* 0x000fe2000f8e0205 */
[----:B------:R-:W-:Y:S01]  /*5a70*/  IMAD R27, R24, -0x40, R27 ;  /* 0xffffffc0181b7824 */ /* 0x000fe200078e021b */
[----:B------:R-:W-:Y:S01]  /*5a80*/  ULOP3.LUT UR4, UR4, UR15, URZ, 0x3c, !UPT ;  /* 0x0000000f04047292 */ /* 0x000fe2000f8e3c3f */
[----:B------:R-:W-:Y:S01]  /*5a90*/  IMAD.WIDE.U32 R24, R25, UR13, R32 ;  /* 0x0000000d19187c25 */ /* 0x000fe2000f8e0020 */
[----:B------:R-:W-:-:S02]  /*5aa0*/  UIMAD UR5, UR14, -0x3, UR12 ;  /* 0xfffffffd0e0578a4 */ /* 0x000fc4000f8e020c */
[----:B------:R-:W-:Y:S01]  /*5ab0*/  IADD3 R42, -R26, UR17, R27 ;  /* 0x000000111a2a7c10 */ /* 0x000fe2000fffe11b */
[----:B------:R-:W-:Y:S01]  /*5ac0*/  IMAD R28, R5, -0x2, R34 ;  /* 0xfffffffe051c7824 */ /* 0x000fe200078e0222 */
[----:B------:R-:W-:Y:S01]  /*5ad0*/  @UP1 ULOP3.LUT UR4, UR4, 0x1, UR14, 0x78, !UPT ;  /* 0x0000000104041892 */ /* 0x000fe2000f8e780e */
[----:B------:R-:W-:Y:S02]  /*5ae0*/  IMAD.MOV.U32 R31, RZ, RZ, RZ ;  /* 0x000000ffff1f7224 */ /* 0x000fe400078e00ff */
[----:B------:R-:W-:Y:S02]  /*5af0*/  VIADD R25, R25, UR11 ;  /* 0x0000000b19197c36 */ /* 0x000fe40008000000 */
[----:B------:R-:W-:-:S04]  /*5b00*/  IMAD.WIDE R30, R4, 0xc0, R30 ;  /* 0x000000c0041e7825 */ /* 0x000fc800078e021e */
[----:B------:R-:W-:Y:S02]  /*5b10*/  IMAD.IADD R37, R28, 0x1, -R37 ;  /* 0x000000011c257824 */ /* 0x000fe400078e0a25 */
[----:B------:R-:W-:Y:S01]  /*5b20*/  IMAD.MOV.U32 R36, RZ, RZ, -0x1 ;  /* 0xffffffffff247424 */ /* 0x000fe200078e00ff */
[----:B------:R-:W-:Y:S06]  /*5b30*/  @P0 BRA `(.L_x_31) ;  /* 0x0000005800480947 */ /* 0x000fec0003800000 */
[----:B------:R-:W0:Y:S01]  /*5b40*/  LDC.64 R38, c[0x0][0x5c8] ;  /* 0x00017200ff267b82 */ /* 0x000e220000000a00 */
[----:B------:R-:W-:Y:S01]  /*5b50*/  ULDC.64 UR14, c[0x0][0x5c0] ;  /* 0x00017000000e7ab9 */ /* 0x000fe20000000a00 */
[----:B------:R-:W-:Y:S01]  /*5b60*/  BSSY B0, `(.L_x_31) ;  /* 0x000058f000007945 */ /* 0x000fe20003800000 */
[-C--:B0-----:R-:W-:Y:S01]  /*5b70*/  IMAD R4, R31, R38.reuse, RZ ;  /* 0x000000261f047224 */ /* 0x081fe200078e02ff */
[----:B------:R-:W-:Y:S01]  /*5b80*/  SHF.L.U64.HI R34, R38, 0x3, R39 ;  /* 0x0000000326227819 */ /* 0x000fe20000010227 */
[----:B------:R-:W-:-:S04]  /*5b90*/  IMAD.WIDE.U32 R24, R30, R38, R24 ;  /* 0x000000261e187225 */ /* 0x000fc800078e0018 */
[----:B------:R-:W-:Y:S01]  /*5ba0*/  IMAD R5, R30, R39, R4 ;  /* 0x000000271e057224 */ /* 0x000fe200078e0204 */
[----:B------:R-:W-:Y:S01]  /*5bb0*/  IADD3 R4, P3, R24, UR14, RZ ;  /* 0x0000000e18047c10 */ /* 0x000fe2000ff7e0ff */
[C---:B------:R-:W-:Y:S01]  /*5bc0*/  IMAD.SHL.U32 R29, R38.reuse, 0x8, RZ ;  /* 0x00000008261d7824 */ /* 0x040fe200078e00ff */
[----:B------:R-:W-:Y:S01]  /*5bd0*/  LEA R27, P2, R38, R24, 0x7 ;  /* 0x00000018261b7211 */ /* 0x000fe200078438ff */
[----:B------:R-:W-:-:S03]  /*5be0*/  IMAD.IADD R35, R25, 0x1, R5 ;  /* 0x0000000119237824 */ /* 0x000fc600078e0205 */
[----:B------:R-:W-:Y:S02]  /*5bf0*/  IADD3 R28, P1, P0, R24, UR14, R29 ;  /* 0x0000000e181c7c10 */ /* 0x000fe4000f83e01d */
[----:B------:R-:W-:Y:S02]  /*5c00*/  IADD3.X R5, R35, UR15, RZ, P3, !PT ;  /* 0x0000000f23057c10 */ /* 0x000fe40009ffe4ff */
[----:B------:R-:W-:Y:S02]  /*5c10*/  FSETP.NEU.AND P3, PT, RZ, UR8, PT ;  /* 0x00000008ff007c0b */ /* 0x000fe4000bf6d000 */
[----:B------:R-:W-:Y:S02]  /*5c20*/  LEA.HI.X R25, R38, R35, R39, 0x7, P2 ;  /* 0x0000002326197211 */ /* 0x000fe400010f3c27 */
[C---:B------:R-:W-:Y:S02]  /*5c30*/  IADD3 R26, P2, R27.reuse, UR14, RZ ;  /* 0x0000000e1b1a7c10 */ /* 0x040fe4000ff5e0ff */
[----:B------:R-:W-:-:S02]  /*5c40*/  IADD3 R24, P5, P6, R27, UR14, R29 ;  /* 0x0000000e1b187c10 */ /* 0x000fc4000febe01d */
[----:B------:R-:W-:Y:S02]  /*5c50*/  IADD3.X R27, R25, UR15, RZ, P2, !PT ;  /* 0x0000000f191b7c10 */ /* 0x000fe400097fe4ff */
[--C-:B------:R-:W-:Y:S02]  /*5c60*/  IADD3.X R29, R35, UR15, R34.reuse, P1, P0 ;  /* 0x0000000f231d7c10 */ /* 0x100fe40008fe0422 */
[----:B------:R-:W-:Y:S01]  /*5c70*/  IADD3.X R25, R25, UR15, R34, P5, P6 ;  /* 0x0000000f19197c10 */ /* 0x000fe2000afec422 */
[----:B------:R-:W-:Y:S06]  /*5c80*/  @!P3 BRA `(.L_x_32) ;  /* 0x0000004000e0b947 */ /* 0x000fec0003800000 */
[----:B------:R-:W-:Y:S01]  /*5c90*/  ULDC.64 UR14, c[0x0][0x5b8] ;  /* 0x00016e00000e7ab9 */ /* 0x000fe20000000a00 */
[----:B------:R-:W-:Y:S01]  /*5ca0*/  ISETP.GE.AND P3, PT, R42, 0x1, PT ;  /* 0x000000012a00780c */ /* 0x000fe20003f66270 */
[----:B------:R-:W-:Y:S02]  /*5cb0*/  UIMAD UR11, UR16, UR14, URZ ;  /* 0x0000000e100b72a4 */ /* 0x000fe4000f8e023f */
[----:B------:R-:W-:Y:S01]  /*5cc0*/  IMAD.U32 R35, RZ, RZ, UR14 ;  /* 0x0000000eff237e24 */ /* 0x000fe2000f8e00ff */
[----:B------:R-:W-:Y:S01]  /*5cd0*/  BSSY B1, `(.L_x_33) ;  /* 0x000000f000017945 */ /* 0x000fe20003800000 */
[----:B------:R-:W-:Y:S01]  /*5ce0*/  ISETP.LT.OR P1, PT, R37, 0x1, !P3 ;  /* 0x000000012500780c */ /* 0x000fe20005f21670 */
[----:B------:R-:W-:Y:S02]  /*5cf0*/  UIMAD UR11, UR13, UR15, UR11 ;  /* 0x0000000f0d0b72a4 */ /* 0x000fe4000f8e020b */
[----:B------:R-:W-:Y:S01]  /*5d00*/  IMAD.WIDE.U32 R34, R35, UR13, R32 ;  /* 0x0000000d23227c25 */ /* 0x000fe2000f8e0020 */
[----:B------:R-:W-:Y:S01]  /*5d10*/  PRMT R38, RZ, 0x7610, R38 ;  /* 0x00007610ff267816 */ /* 0x000fe20000000026 */
[----:B------:R-:W-:Y:S01]  /*5d20*/  ULDC.64 UR12, c[0x0][0x5b0] ;  /* 0x00016c00000c7ab9 */ /* 0x000fe20000000a00 */
[----:B------:R-:W-:Y:S01]  /*5d30*/  ULDC.64 UR14, c[0x0][0x5a8] ;  /* 0x00016a00000e7ab9 */ /* 0x000fe20000000a00 */
[----:B------:R-:W-:-:S02]  /*5d40*/  IMAD R39, R31, UR12, RZ ;  /* 0x0000000c1f277c24 */ /* 0x000fc4000f8e02ff */
[----:B------:R-:W-:Y:S02]  /*5d50*/  VIADD R35, R35, UR11 ;  /* 0x0000000b23237c36 */ /* 0x000fe40008000000 */
[C---:B------:R-:W-:Y:S02]  /*5d60*/  IMAD R39, R30.reuse, UR13, R39 ;  /* 0x0000000d1e277c24 */ /* 0x040fe4000f8e0227 */
[----:B------:R-:W-:-:S03]  /*5d70*/  IMAD.WIDE.U32 R32, R30, UR12, R34 ;  /* 0x0000000c1e207c25 */ /* 0x000fc6000f8e0022 */
[----:B------:R-:W-:-:S04]  /*5d80*/  IADD3 R32, P0, R32, UR14, RZ ;  /* 0x0000000e20207c10 */ /* 0x000fc8000ff1e0ff */
[----:B------:R-:W-:Y:S01]  /*5d90*/  IADD3.X R33, R33, UR15, R39, P0, !PT ;  /* 0x0000000f21217c10 */ /* 0x000fe200087fe427 */
[----:B------:R-:W-:Y:S08]  /*5da0*/  @P1 BRA `(.L_x_34) ;  /* 0x0000000000041947 */ /* 0x000ff00003800000 */
[----:B------:R0:W5:Y:S02]  /*5db0*/  LDG.E.U8 R38, desc[UR42][R32.64] ;  /* 0x0000002a20267981 */ /* 0x000164000c1e1100 */
.L_x_34:
[----:B------:R-:W-:Y:S05]  /*5dc0*/  BSYNC B1 ;  /* 0x0000000000017941 */ /* 0x000fea0003800000 */
.L_x_33:
[----:B-----5:R-:W-:Y:S01]  /*5dd0*/  LOP3.LUT R38, R38, 0xff, RZ, 0xc0, !PT ;  /* 0x000000ff26267812 */ /* 0x020fe200078ec0ff */
[----:B------:R-:W-:Y:S01]  /*5de0*/  BSSY B1, `(.L_x_35) ;  /* 0x000000b000017945 */ /* 0x000fe20003800000 */
[----:B------:R-:W-:Y:S02]  /*5df0*/  ISETP.LT.OR P0, PT, R37, 0x2, !P3 ;  /* 0x000000022500780c */ /* 0x000fe40005f01670 */
[----:B------:R-:W-:-:S05]  /*5e00*/  F2FP.F16.E4M3.UNPACK_B R38, R38 ;  /* 0x00000026ff26723e */ /* 0x000fca00020006ff */
[----:B------:R-:W-:-:S05]  /*5e10*/  HADD2.F32 R38, -RZ, R38.H0_H0 ;  /* 0x20000026ff267230 */ /* 0x000fca0000004100 */
[----:B------:R-:W-:-:S04]  /*5e20*/  FMUL R38, R38, UR8 ;  /* 0x0000000826267c20 */ /* 0x000fc80008400000 */
[----:B------:R-:W-:-:S05]  /*5e30*/  FFMA R38, R165, UR7, R38 ;  /* 0x00000007a5267c23 */ /* 0x000fca0008000026 */
[----:B------:R-:W-:Y:S02]  /*5e40*/  F2FP.SATFINITE.E4M3.F32.PACK_AB_MERGE_C R39, RZ, R38, RZ ;  /* 0x00000026ff27723e */ /* 0x000fe400048070ff */
[----:B------:R-:W-:-:S03]  /*5e50*/  PRMT R38, RZ, 0x7610, R38 ;  /* 0x00007610ff267816 */ /* 0x000fc60000000026 */
[----:B------:R1:W-:Y:S01]  /*5e60*/  @!P1 STG.E.U8 desc[UR42][R4.64], R39 ;  /* 0x0000002704009986 */ /* 0x0003e2000c10112a */
[----:B------:R-:W-:Y:S05]  /*5e70*/  @P0 BRA `(.L_x_36) ;  /* 0x0000000000040947 */ /* 0x000fea0003800000 */
[----:B------:R2:W5:Y:S02]  /*5e80*/  LDG.E.U8 R38, desc[UR42][R32.64+0x1] ;  /* 0x0000012a20267981 */ /* 0x000564000c1e1100 */
.L_x_36:
[----:B------:R-:W-:Y:S05]  /*5e90*/  BSYNC B1 ;  /* 0x0000000000017941 */ /* 0x000fea0003800000 */
.L_x_35:
[----:B-----5:R-:W-:Y:S01]  /*5ea0*/  LOP3.LUT R38, R38, 0xff, RZ, 0xc0, !PT ;  /* 0x000000ff26267812 */ /* 0x020fe200078ec0ff */
[----:B------:R-:W-:Y:S01]  /*5eb0*/  BSSY B1, `(.L_x_37) ;  /* 0x0000013000017945 */ /* 0x000fe20003800000 */
[----:B------:R-:W-:Y:S02]  /*5ec0*/  IADD3 R43, P1, R30, 0x8, RZ ;  /* 0x000000081e2b7810 */ /* 0x000fe40007f3e0ff */
[----:B------:R-:W-:Y:S02]  /*5ed0*/  F2FP.F16.E4M3.UNPACK_B R38, R38 ;  /* 0x00000026ff26723e */ /* 0x000fe400020006ff */
[----:B------:R-:W-:Y:S01]  /*5ee0*/  ISETP.GE.AND P2, PT, R42, 0x9, PT ;  /* 0x000000092a00780c */ /* 0x000fe20003f46270 */
[----:B-1----:R-:W-:Y:S02]  /*5ef0*/  IMAD.X R39, RZ, RZ, R31, P1 ;  /* 0x000000ffff277224 */ /* 0x002fe400008e061f */
[----:B------:R-:W-:Y:S01]  /*5f00*/  HADD2.F32 R38, -RZ, R38.H0_H0 ;  /* 0x20000026ff267230 */ /* 0x000fe20000004100 */
[----:B------:R-:W-:Y:S01]  /*5f10*/  ISETP.LT.OR P5, PT, R37, 0x1, !P2 ;  /* 0x000000012500780c */ /* 0x000fe200057a1670 */
[----:B------:R-:W-:-:S03]  /*5f20*/  IMAD R40, R39, UR12, RZ ;  /* 0x0000000c27287c24 */ /* 0x000fc6000f8e02ff */
[----:B------:R-:W-:Y:S01]  /*5f30*/  FMUL R41, R38, UR8 ;  /* 0x0000000826297c20 */ /* 0x000fe20008400000 */
[----:B------:R-:W-:-:S04]  /*5f40*/  IMAD.WIDE.U32 R38, R43, UR12, R34 ;  /* 0x0000000c2b267c25 */ /* 0x000fc8000f8e0022 */
[----:B------:R-:W-:Y:S01]  /*5f50*/  FFMA R41, R164, UR7, R41 ;  /* 0x00000007a4297c23 */ /* 0x000fe20008000029 */
[--C-:B------:R-:W-:Y:S01]  /*5f60*/  IMAD R43, R43, UR13, R40.reuse ;  /* 0x0000000d2b2b7c24 */ /* 0x100fe2000f8e0228 */
[----:B------:R-:W-:Y:S02]  /*5f70*/  IADD3 R38, P1, R38, UR14, RZ ;  /* 0x0000000e26267c10 */ /* 0x000fe4000ff3e0ff */
[----:B------:R-:W-:Y:S02]  /*5f80*/  PRMT R40, RZ, 0x7610, R40 ;  /* 0x00007610ff287816 */ /* 0x000fe40000000028 */
[----:B------:R-:W-:Y:S02]  /*5f90*/  F2FP.SATFINITE.E4M3.F32.PACK_AB_MERGE_C R41, RZ, R41, RZ ;  /* 0x00000029ff29723e */ /* 0x000fe400048070ff */
[----:B------:R-:W-:-:S03]  /*5fa0*/  IADD3.X R39, R39, UR15, R43, P1, !PT ;  /* 0x0000000f27277c10 */ /* 0x000fc60008ffe42b */
[----:B------:R1:W-:Y:S01]  /*5fb0*/  @!P0 STG.E.U8 desc[UR42][R4.64+0x1], R41 ;  /* 0x0000012904008986 */ /* 0x0003e2000c10112a */
[----:B------:R-:W-:Y:S05]  /*5fc0*/  @P5 BRA `(.L_x_38) ;  /* 0x0000000000045947 */ /* 0x000fea0003800000 */
[----:B------:R3:W5:Y:S02]  /*5fd0*/  LDG.E.U8 R40, desc[UR42][R38.64] ;  /* 0x0000002a26287981 */ /* 0x000764000c1e1100 */
.L_x_38:
[----:B------:R-:W-:Y:S05]  /*5fe0*/  BSYNC B1 ;  /* 0x0000000000017941 */ /* 0x000fea0003800000 */
.L_x_37:
[----:B-----5:R-:W-:Y:S01]  /*5ff0*/  LOP3.LUT R40, R40, 0xff, RZ, 0xc0, !PT ;  /* 0x000000ff28287812 */ /* 0x020fe200078ec0ff */
[----:B------:R-:W-:Y:S01]  /*6000*/  BSSY B1, `(.L_x_39) ;  /* 0x000000b000017945 */ /* 0x000fe20003800000 */
[----:B------:R-:W-:Y:S02]  /*6010*/  ISETP.LT.OR P0, PT, R37, 0x2, !P2 ;  /* 0x000000022500780c */ /* 0x000fe40005701670 */
[----:B------:R-:W-:-:S05]  /*6020*/  F2FP.F16.E4M3.UNPACK_B R40, R40 ;  /* 0x00000028ff28723e */ /* 0x000fca00020006ff */
[----:B------:R-:W-:-:S05]  /*6030*/  HADD2.F32 R40, -RZ, R40.H0_H0 ;  /* 0x20000028ff287230 */ /* 0x000fca0000004100 */
[----:B------:R-:W-:-:S04]  /*6040*/  FMUL R40, R40, UR8 ;  /* 0x0000000828287c20 */ /* 0x000fc80008400000 */
[----:B------:R-:W-:-:S05]  /*6050*/  FFMA R40, R163, UR7, R40 ;  /* 0x00000007a3287c23 */ /* 0x000fca0008000028 */
[----:B-1----:R-:W-:Y:S02]  /*6060*/  F2FP.SATFINITE.E4M3.F32.PACK_AB_MERGE_C R41, RZ, R40, RZ ;  /* 0x00000028ff29723e */ /* 0x002fe400048070ff */
[----:B------:R-:W-:-:S03]  /*6070*/  PRMT R40, RZ, 0x7610, R40 ;  /* 0x00007610ff287816 */ /* 0x000fc60000000028 */
[----:B------:R1:W-:Y:S01]  /*6080*/  @!P5 STG.E.U8 desc[UR42][R28.64], R41 ;  /* 0x000000291c00d986 */ /* 0x0003e2000c10112a */
[----:B------:R-:W-:Y:S05]  /*6090*/  @P0 BRA `(.L_x_40) ;  /* 0x0000000000040947 */ /* 0x000fea0003800000 */
[----:B------:R4:W5:Y:S02]  /*60a0*/  LDG.E.U8 R40, desc[UR42][R38.64+0x1] ;  /* 0x0000012a26287981 */ /* 0x000964000c1e1100 */
.L_x_40:
[----:B------:R-:W-:Y:S05]  /*60b0*/  BSYNC B1 ;  /* 0x0000000000017941 */ /* 0x000fea0003800000 */
.L_x_39:
[----:B-----5:R-:W-:Y:S01]  /*60c0*/  LOP3.LUT R40, R40, 0xff, RZ, 0xc0, !PT ;  /* 0x000000ff28287812 */ /* 0x020fe200078ec0ff */
[----:B------:R-:W-:Y:S01]  /*60d0*/  BSSY B1, `(.L_x_41) ;  /* 0x000000b000017945 */ /* 0x000fe20003800000 */
[----:B------:R-:W-:Y:S02]  /*60e0*/  ISETP.LT.OR P1, PT, R37, 0x9, !P3 ;  /* 0x000000092500780c */ /* 0x000fe40005f21670 */
[----:B------:R-:W-:-:S05]  /*60f0*/  F2FP.F16.E4M3.UNPACK_B R40, R40 ;  /* 0x00000028ff28723e */ /* 0x000fca00020006ff */
[----:B------:R-:W-:-:S05]  /*6100*/  HADD2.F32 R40, -RZ, R40.H0_H0 ;  /* 0x20000028ff287230 */ /* 0x000fca0000004100 */
[----:B-1----:R-:W-:Y:S01]  /*6110*/  FMUL R41, R40, UR8 ;  /* 0x0000000828297c20 */ /* 0x002fe20008400000 */
[----:B------:R-:W-:-:S03]  /*6120*/  PRMT R40, RZ, 0x7610, R40 ;  /* 0x00007610ff287816 */ /* 0x000fc60000000028 */
[----:B------:R-:W-:-:S05]  /*6130*/  FFMA R41, R162, UR7, R41 ;  /* 0x00000007a2297c23 */ /* 0x000fca0008000029 */
[----:B------:R-:W-:-:S05]  /*6140*/  F2FP.SATFINITE.E4M3.F32.PACK_AB_MERGE_C R41, RZ, R41, RZ ;  /* 0x00000029ff29723e */ /* 0x000fca00048070ff */
[----:B------:R1:W-:Y:S01]  /*6150*/  @!P0 STG.E.U8 desc[UR42][R28.64+0x1], R41 ;  /* 0x000001291c008986 */ /* 0x0003e2000c10112a */
[----:B------:R-:W-:Y:S05]  /*6160*/  @P1 BRA `(.L_x_42) ;  /* 0x0000000000041947 */ /* 0x000fea0003800000 */
[----:B------:R0:W5:Y:S02]  /*6170*/  LDG.E.U8 R40, desc[UR42][R32.64+0x8] ;  /* 0x0000082a20287981 */ /* 0x000164000c1e1100 */
.L_x_42:
[----:B------:R-:W-:Y:S05]  /*6180*/  BSYNC B1 ;  /* 0x0000000000017941 */ /* 0x000fea0003800000 */
.L_x_41:
        /* <DEDUP_REMOVED lines=12> */
.L_x_44:
[----:B------:R-:W-:Y:S05]  /*6250*/  BSYNC B1 ;  /* 0x0000000000017941 */ /* 0x000fea0003800000 */
.L_x_43:
        /* <DEDUP_REMOVED lines=12> */
.L_x_46:
[----:B------:R-:W-:Y:S05]  /*6320*/  BSYNC B1 ;  /* 0x0000000000017941 */ /* 0x000fea0003800000 */
.L_x_45:
        /* <DEDUP_REMOVED lines=12> */
.L_x_48:
[----:B------:R-:W-:Y:S05]  /*63f0*/  BSYNC B1 ;  /* 0x0000000000017941 */ /* 0x000fea0003800000 */
.L_x_47:
        /* <DEDUP_REMOVED lines=12> */
[----:B------:R-:W-:Y:S01]  /*64c0*/  IMAD R45, R45, UR13, R44 ;  /* 0x0000000d2d2d7c24 */ /* 0x000fe2000f8e022c */
[----:B------:R-:W-:-:S03]  /*64d0*/  IADD3 R40, P6, R40, UR14, RZ ;  /* 0x0000000e28287c10 */ /* 0x000fc6000ffde0ff */
[----:B------:R-:W-:Y:S02]  /*64e0*/  F2FP.SATFINITE.E4M3.F32.PACK_AB_MERGE_C R47, RZ, R43, RZ ;  /* 0x0000002bff2f723e */ /* 0x000fe400048070ff */
[----:B------:R-:W-:Y:S02]  /*64f0*/  IADD3.X R41, R41, UR15, R45, P6, !PT ;  /* 0x0000000f29297c10 */ /* 0x000fe4000b7fe42d */
[----:B------:R-:W-:Y:S01]  /*6500*/  PRMT R43, RZ, 0x7610, R43 ;  /* 0x00007610ff2b7816 */ /* 0x000fe2000000002b */
[----:B------:R1:W-:Y:S01]  /*6510*/  @!P5 STG.E.U8 desc[UR42][R28.64+0x9], R47 ;  /* 0x0000092f1c00d986 */ /* 0x0003e2000c10112a */
[----:B------:R-:W-:Y:S05]  /*6520*/  @P0 BRA `(.L_x_50) ;  /* 0x0000000000040947 */ /* 0x000fea0003800000 */
[----:B------:R0:W5:Y:S02]  /*6530*/  LDG.E.U8 R43, desc[UR42][R40.64] ;  /* 0x0000002a282b7981 */ /* 0x000164000c1e1100 */
.L_x_50:
[----:B------:R-:W-:Y:S05]  /*6540*/  BSYNC B1 ;  /* 0x0000000000017941 */ /* 0x000fea0003800000 */
.L_x_49:
[----:B-----5:R-:W-:Y:S01]  /*6550*/  LOP3.LUT R43, R43, 0xff, RZ, 0xc0, !PT ;  /* 0x000000ff2b2b7812 */ /* 0x020fe200078ec0ff */
[----:B------:R-:W-:Y:S01]  /*6560*/  BSSY B1, `(.L_x_51) ;  /* 0x000000b000017945 */ /* 0x000fe20003800000 */
[----:B------:R-:W-:Y:S02]  /*6570*/  ISETP.LT.OR P5, PT, R37, 0x2, !P1 ;  /* 0x000000022500780c */ /* 0x000fe40004fa1670 */
[----:B------:R-:W-:-:S05]  /*6580*/  F2FP.F16.E4M3.UNPACK_B R43, R43 ;  /* 0x0000002bff2b723e */ /* 0x000fca00020006ff */
[----:B------:R-:W-:-:S05]  /*6590*/  HADD2.F32 R43, -RZ, R43.H0_H0 ;  /* 0x2000002bff2b7230 */ /* 0x000fca0000004100 */
[----:B------:R-:W-:Y:S01]  /*65a0*/  FMUL R44, R43, UR8 ;  /* 0x000000082b2c7c20 */ /* 0x000fe20008400000 */
[----:B------:R-:W-:-:S03]  /*65b0*/  PRMT R43, RZ, 0x7610, R43 ;  /* 0x00007610ff2b7816 */ /* 0x000fc6000000002b */
[----:B------:R-:W-:-:S05]  /*65c0*/  FFMA R44, R157, UR7, R44 ;  /* 0x000000079d2c7c23 */ /* 0x000fca000800002c */
[----:B------:R-:W-:-:S05]  /*65d0*/  F2FP.SATFINITE.E4M3.F32.PACK_AB_MERGE_C R45, RZ, R44, RZ ;  /* 0x0000002cff2d723e */ /* 0x000fca00048070ff */
[----:B------:R0:W-:Y:S01]  /*65e0*/  @!P0 STG.E.U8 desc[UR42][R26.64], R45 ;  /* 0x0000002d1a008986 */ /* 0x0001e2000c10112a */
[----:B------:R-:W-:Y:S05]  /*65f0*/  @P5 BRA `(.L_x_52) ;  /* 0x0000000000045947 */ /* 0x000fea0003800000 */
[----:B------:R0:W5:Y:S02]  /*6600*/  LDG.E.U8 R43, desc[UR42][R40.64+0x1] ;  /* 0x0000012a282b7981 */ /* 0x000164000c1e1100 */
.L_x_52:
[----:B------:R-:W-:Y:S05]  /*6610*/  BSYNC B1 ;  /* 0x0000000000017941 */ /* 0x000fea0003800000 */
.L_x_51:
[----:B-----5:R-:W-:Y:S01]  /*6620*/  LOP3.LUT R43, R43, 0xff, RZ, 0xc0, !PT ;  /* 0x000000ff2b2b7812 */ /* 0x020fe200078ec0ff */
[----:B------:R-:W-:Y:S01]  /*6630*/  BSSY B1, `(.L_x_53) ;  /* 0x0000013000017945 */ /* 0x000fe20003800000 */
[----:B0-----:R-:W-:Y:S02]  /*6640*/  IADD3 R45, P0, R30, 0x88, RZ ;  /* 0x000000881e2d7810 */ /* 0x001fe40007f1e0ff */
[----:B------:R-:W-:-:S03]  /*6650*/  F2FP.F16.E4M3.UNPACK_B R43, R43 ;  /* 0x0000002bff2b723e */ /* 0x000fc600020006ff */
[----:B------:R-:W-:Y:S01]  /*6660*/  IMAD.X R30, RZ, RZ, R31, P0 ;  /* 0x000000ffff1e7224 */ /* 0x000fe200000e061f */
[----:B------:R-:W-:Y:S01]  /*6670*/  ISETP.GE.AND P0, PT, R42, 0x89, PT ;  /* 0x000000892a00780c */ /* 0x000fe20003f06270 */
[----:B------:R-:W-:Y:S02]  /*6680*/  HADD2.F32 R43, -RZ, R43.H0_H0 ;  /* 0x2000002bff2b7230 */ /* 0x000fe40000004100 */
[----:B------:R-:W-:Y:S02]  /*6690*/  IMAD R30, R30, UR12, RZ ;  /* 0x0000000c1e1e7c24 */ /* 0x000fe4000f8e02ff */
[----:B------:R-:W-:-:S04]  /*66a0*/  IMAD.WIDE.U32 R34, R45, UR12, R34 ;  /* 0x0000000c2d227c25 */ /* 0x000fc8000f8e0022 */
[----:B------:R-:W-:Y:S01]  /*66b0*/  FMUL R43, R43, UR8 ;  /* 0x000000082b2b7c20 */ /* 0x000fe20008400000 */
[----:B------:R-:W-:-:S03]  /*66c0*/  IMAD R45, R45, UR13, R30 ;  /* 0x0000000d2d2d7c24 */ /* 0x000fc6000f8e021e */
[----:B------:R-:W-:Y:S01]  /*66d0*/  FFMA R43, R156, UR7, R43 ;  /* 0x000000079c2b7c23 */ /* 0x000fe2000800002b */
[----:B------:R-:W-:Y:S02]  /*66e0*/  IADD3 R30, P6, R34, UR14, RZ ;  /* 0x0000000e221e7c10 */ /* 0x000fe4000ffde0ff */
[----:B------:R-:W-:Y:S02]  /*66f0*/  PRMT R34, RZ, 0x7610, R34 ;  /* 0x00007610ff227816 */ /* 0x000fe40000000022 */
[----:B------:R-:W-:Y:S02]  /*6700*/  F2FP.SATFINITE.E4M3.F32.PACK_AB_MERGE_C R43, RZ, R43, RZ ;  /* 0x0000002bff2b723e */ /* 0x000fe400048070ff */
[----:B------:R-:W-:-:S03]  /*6710*/  IADD3.X R31, R35, UR15, R45, P6, !PT ;  /* 0x0000000f231f7c10 */ /* 0x000fc6000b7fe42d */
[----:B------:R0:W-:Y:S01]  /*6720*/  @!P5 STG.E.U8 desc[UR42][R26.64+0x1], R43 ;  /* 0x0000012b1a00d986 */ /* 0x0001e2000c10112a */
[----:B------:R-:W-:-:S13]  /*6730*/  ISETP.LT.OR P5, PT, R37, 0x1, !P0 ;  /* 0x000000012500780c */ /* 0x000fda00047a1670 */
[----:B0-----:R-:W-:Y:S05]  /*6740*/  @P5 BRA `(.L_x_54) ;  /* 0x0000000000045947 */ /* 0x001fea0003800000 */
[----:B------:R0:W5:Y:S02]  /*6750*/  LDG.E.U8 R34, desc[UR42][R30.64] ;  /* 0x0000002a1e227981 */ /* 0x000164000c1e1100 */
.L_x_54:
[----:B------:R-:W-:Y:S05]  /*6760*/  BSYNC B1 ;  /* 0x0000000000017941 */ /* 0x000fea0003800000 */
.L_x_53:
        /* <DEDUP_REMOVED lines=12> */
.L_x_56:
[----:B------:R-:W-:Y:S05]  /*6830*/  BSYNC B1 ;  /* 0x0000000000017941 */ /* 0x000fea0003800000 */
.L_x_55:
[----:B-----5:R-:W-:Y:S01]  /*6840*/  LOP3.LUT R34, R34, 0xff, RZ, 0xc0, !PT ;  /* 0x000000ff22227812 */ /* 0x020fe200078ec0ff */
[----:B------:R-:W-:Y:S01]  /*6850*/  BSSY B1, `(.L_x_57) ;  /* 0x000000b000017945 */ /* 0x000fe20003800000 */
[----:B------:R-:W-:Y:S02]  /*6860*/  ISETP.LT.OR P5, PT, R37, 0x9, !P1 ;  /* 0x000000092500780c */ /* 0x000fe40004fa1670 */
[----:B------:R-:W-:-:S05]  /*6870*/  F2FP.F16.E4M3.UNPACK_B R34, R34 ;  /* 0x00000022ff22723e */ /* 0x000fca00020006ff */
[----:B------:R-:W-:-:S05]  /*6880*/  HADD2.F32 R34, -RZ, R34.H0_H0 ;  /* 0x20000022ff227230 */ /* 0x000fca0000004100 */
[----:B0-----:R-:W-:Y:S01]  /*6890*/  FMUL R35, R34, UR8 ;  /* 0x0000000822237c20 */ /* 0x001fe20008400000 */
[----:B------:R-:W-:-:S03]  /*68a0*/  PRMT R34, RZ, 0x7610, R34 ;  /* 0x00007610ff227816 */ /* 0x000fc60000000022 */
[----:B------:R-:W-:-:S05]  /*68b0*/  FFMA R35, R154, UR7, R35 ;  /* 0x000000079a237c23 */ /* 0x000fca0008000023 */
[----:B------:R-:W-:-:S05]  /*68c0*/  F2FP.SATFINITE.E4M3.F32.PACK_AB_MERGE_C R35, RZ, R35, RZ ;  /* 0x00000023ff23723e */ /* 0x000fca00048070ff */
[----:B------:R0:W-:Y:S01]  /*68d0*/  @!P6 STG.E.U8 desc[UR42][R24.64+0x1], R35 ;  /* 0x000001231800e986 */ /* 0x0001e2000c10112a */
[----:B------:R-:W-:Y:S05]  /*68e0*/  @P5 BRA `(.L_x_58) ;  /* 0x0000000000045947 */ /* 0x000fea0003800000 */
[----:B------:R0:W5:Y:S02]  /*68f0*/  LDG.E.U8 R34, desc[UR42][R40.64+0x8] ;  /* 0x0000082a28227981 */ /* 0x000164000c1e1100 */
.L_x_58:
[----:B------:R-:W-:Y:S05]  /*6900*/  BSYNC B1 ;  /* 0x0000000000017941 */ /* 0x000fea0003800000 */
.L_x_57:
[----:B-----5:R-:W-:Y:S01]  /*6910*/  LOP3.LUT R34, R34, 0xff, RZ, 0xc0, !PT ;  /* 0x000000ff22227812 */ /* 0x020fe200078ec0ff */
[----:B------:R-:W-:Y:S01]  /*6920*/  BSSY B1, `(.L_x_59) ;  /* 0x000000b000017945 */ /* 0x000fe20003800000 */
[----:B------:R-:W-:Y:S02]  /*6930*/  ISETP.LT.OR P6, PT, R37, 0xa, !P1 ;  /* 0x0000000a2500780c */ /* 0x000fe40004fc1670 */
[----:B------:R-:W-:-:S05]  /*6940*/  F2FP.F16.E4M3.UNPACK_B R34, R34 ;  /* 0x00000022ff22723e */ /* 0x000fca00020006ff */
[----:B------:R-:W-:-:S05]  /*6950*/  HADD2.F32 R34, -RZ, R34.H0_H0 ;  /* 0x20000022ff227230 */ /* 0x000fca0000004100 */
[----:B------:R-:W-:-:S04]  /*6960*/  FMUL R34, R34, UR8 ;  /* 0x0000000822227c20 */ /* 0x000fc80008400000 */
[----:B------:R-:W-:-:S05]  /*6970*/  FFMA R34, R153, UR7, R34 ;  /* 0x0000000799227c23 */ /* 0x000fca0008000022 */
[----:B0-----:R-:W-:Y:S02]  /*6980*/  F2FP.SATFINITE.E4M3.F32.PACK_AB_MERGE_C R35, RZ, R34, RZ ;  /* 0x00000022ff23723e */ /* 0x001fe400048070ff */
[----:B------:R-:W-:-:S03]  /*6990*/  PRMT R34, RZ, 0x7610, R34 ;  /* 0x00007610ff227816 */ /* 0x000fc60000000022 */
[----:B------:R0:W-:Y:S01]  /*69a0*/  @!P5 STG.E.U8 desc[UR42][R26.64+0x8], R35 ;  /* 0x000008231a00d986 */ /* 0x0001e2000c10112a */
[----:B------:R-:W-:Y:S05]  /*69b0*/  @P6 BRA `(.L_x_60) ;  /* 0x0000000000046947 */ /* 0x000fea0003800000 */
[----:B------:R0:W5:Y:S02]  /*69c0*/  LDG.E.U8 R34, desc[UR42][R40.64+0x9] ;  /* 0x0000092a28227981 */ /* 0x000164000c1e1100 */
.L_x_60:
[----:B------:R-:W-:Y:S05]  /*69d0*/  BSYNC B1 ;  /* 0x0000000000017941 */ /* 0x000fea0003800000 */
.L_x_59:
        /* <DEDUP_REMOVED lines=12> */
.L_x_62:
[----:B------:R-:W-:Y:S05]  /*6aa0*/  BSYNC B1 ;  /* 0x0000000000017941 */ /* 0x000fea0003800000 */
.L_x_61:
        /* <DEDUP_REMOVED lines=12> */
.L_x_64:
[----:B------:R-:W-:Y:S05]  /*6b70*/  BSYNC B1 ;  /* 0x0000000000017941 */ /* 0x000fea0003800000 */
.L_x_63:
        /* <DEDUP_REMOVED lines=12> */
.L_x_66:
[----:B------:R-:W-:Y:S05]  /*6c40*/  BSYNC B1 ;  /* 0x0000000000017941 */ /* 0x000fea0003800000 */
.L_x_65:
        /* <DEDUP_REMOVED lines=12> */
.L_x_68:
[----:B------:R-:W-:Y:S05]  /*6d10*/  BSYNC B1 ;  /* 0x0000000000017941 */ /* 0x000fea0003800000 */
.L_x_67:
        /* <DEDUP_REMOVED lines=12> */
.L_x_70:
[----:B------:R-:W-:Y:S05]  /*6de0*/  BSYNC B1 ;  /* 0x0000000000017941 */ /* 0x000fea0003800000 */
.L_x_69:
        /* <DEDUP_REMOVED lines=12> */
.L_x_72:
[----:B------:R-:W-:Y:S05]  /*6eb0*/  BSYNC B1 ;  /* 0x0000000000017941 */ /* 0x000fea0003800000 */
.L_x_71:
        /* <DEDUP_REMOVED lines=12> */
.L_x_74:
[----:B------:R-:W-:Y:S05]  /*6f80*/  BSYNC B1 ;  /* 0x0000000000017941 */ /* 0x000fea0003800000 */
.L_x_73:
        /* <DEDUP_REMOVED lines=12> */
.L_x_76:
[----:B------:R-:W-:Y:S05]  /*7050*/  BSYNC B1 ;  /* 0x0000000000017941 */ /* 0x000fea0003800000 */
.L_x_75:
        /* <DEDUP_REMOVED lines=12> */
.L_x_78:
[----:B------:R-:W-:Y:S05]  /*7120*/  BSYNC B1 ;  /* 0x0000000000017941 */ /* 0x000fea0003800000 */
.L_x_77:
        /* <DEDUP_REMOVED lines=12> */
.L_x_80:
[----:B------:R-:W-:Y:S05]  /*71f0*/  BSYNC B1 ;  /* 0x0000000000017941 */ /* 0x000fea0003800000 */
.L_x_79:
        /* <DEDUP_REMOVED lines=12> */
.L_x_82:
[----:B------:R-:W-:Y:S05]  /*72c0*/  BSYNC B1 ;  /* 0x0000000000017941 */ /* 0x000fea0003800000 */
.L_x_81:
        /* <DEDUP_REMOVED lines=12> */
.L_x_84:
[----:B------:R-:W-:Y:S05]  /*7390*/  BSYNC B1 ;  /* 0x0000000000017941 */ /* 0x000fea0003800000 */
.L_x_83:
        /* <DEDUP_REMOVED lines=12> */
.L_x_86:
[----:B------:R-:W-:Y:S05]  /*7460*/  BSYNC B1 ;  /* 0x0000000000017941 */ /* 0x000fea0003800000 */
.L_x_85:
        /* <DEDUP_REMOVED lines=12> */
.L_x_88:
[----:B------:R-:W-:Y:S05]  /*7530*/  BSYNC B1 ;  /* 0x0000000000017941 */ /* 0x000fea0003800000 */
.L_x_87:
        /* <DEDUP_REMOVED lines=12> */
.L_x_90:
[----:B------:R-:W-:Y:S05]  /*7600*/  BSYNC B1 ;  /* 0x0000000000017941 */ /* 0x000fea0003800000 */
.L_x_89:
        /* <DEDUP_REMOVED lines=12> */
.L_x_92:
[----:B------:R-:W-:Y:S05]  /*76d0*/  BSYNC B1 ;  /* 0x0000000000017941 */ /* 0x000fea0003800000 */
.L_x_91:
        /* <DEDUP_REMOVED lines=12> */
.L_x_94:
[----:B------:R-:W-:Y:S05]  /*77a0*/  BSYNC B1 ;  /* 0x0000000000017941 */ /* 0x000fea0003800000 */
.L_x_93:
        /* <DEDUP_REMOVED lines=12> */
.L_x_96:
[----:B------:R-:W-:Y:S05]  /*7870*/  BSYNC B1 ;  /* 0x0000000000017941 */ /* 0x000fea0003800000 */
.L_x_95:
        /* <DEDUP_REMOVED lines=12> */
.L_x_98:
[----:B------:R-:W-:Y:S05]  /*7940*/  BSYNC B1 ;  /* 0x0000000000017941 */ /* 0x000fea0003800000 */
.L_x_97:
        /* <DEDUP_REMOVED lines=12> */
.L_x_100:
[----:B------:R-:W-:Y:S05]  /*7a10*/  BSYNC B1 ;  /* 0x0000000000017941 */ /* 0x000fea0003800000 */
.L_x_99:
        /* <DEDUP_REMOVED lines=12> */
.L_x_102:
[----:B------:R-:W-:Y:S05]  /*7ae0*/  BSYNC B1 ;  /* 0x0000000000017941 */ /* 0x000fea0003800000 */
.L_x_101:
        /* <DEDUP_REMOVED lines=12> */
.L_x_104:
[----:B------:R-:W-:Y:S05]  /*7bb0*/  BSYNC B1 ;  /* 0x0000000000017941 */ /* 0x000fea0003800000 */
.L_x_103:
        /* <DEDUP_REMOVED lines=12> */
.L_x_106:
[----:B------:R-:W-:Y:S05]  /*7c80*/  BSYNC B1 ;  /* 0x0000000000017941 */ /* 0x000fea0003800000 */
.L_x_105:
        /* <DEDUP_REMOVED lines=12> */
.L_x_108:
[----:B------:R-:W-:Y:S05]  /*7d50*/  BSYNC B1 ;  /* 0x0000000000017941 */ /* 0x000fea0003800000 */
.L_x_107:
        /* <DEDUP_REMOVED lines=12> */
.L_x_110:
[----:B------:R-:W-:Y:S05]  /*7e20*/  BSYNC B1 ;  /* 0x0000000000017941 */ /* 0x000fea0003800000 */
.L_x_109:
        /* <DEDUP_REMOVED lines=12> */
.L_x_112:
[----:B------:R-:W-:Y:S05]  /*7ef0*/  BSYNC B1 ;  /* 0x0000000000017941 */ /* 0x000fea0003800000 */
.L_x_111:
        /* <DEDUP_REMOVED lines=12> */
.L_x_114:
[----:B------:R-:W-:Y:S05]  /*7fc0*/  BSYNC B1 ;  /* 0x0000000000017941 */ /* 0x000fea0003800000 */
.L_x_113:
        /* <DEDUP_REMOVED lines=12> */
.L_x_116:
[----:B------:R-:W-:Y:S05]  /*8090*/  BSYNC B1 ;  /* 0x0000000000017941 */ /* 0x000fea0003800000 */
.L_x_115:
        /* <DEDUP_REMOVED lines=12> */
.L_x_118:
[----:B------:R-:W-:Y:S05]  /*8160*/  BSYNC B1 ;  /* 0x0000000000017941 */ /* 0x000fea0003800000 */
.L_x_117:
        /* <DEDUP_REMOVED lines=12> */
.L_x_120:
[----:B------:R-:W-:Y:S05]  /*8230*/  BSYNC B1 ;  /* 0x0000000000017941 */ /* 0x000fea0003800000 */
.L_x_119:
        /* <DEDUP_REMOVED lines=12> */
.L_x_122:
[----:B------:R-:W-:Y:S05]  /*8300*/  BSYNC B1 ;  /* 0x0000000000017941 */ /* 0x000fea0003800000 */
.L_x_121:
        /* <DEDUP_REMOVED lines=12> */
.L_x_124:
[----:B------:R-:W-:Y:S05]  /*83d0*/  BSYNC B1 ;  /* 0x0000000000017941 */ /* 0x000fea0003800000 */
.L_x_123:
        /* <DEDUP_REMOVED lines=12> */
.L_x_126:
[----:B------:R-:W-:Y:S05]  /*84a0*/  BSYNC B1 ;  /* 0x0000000000017941 */ /* 0x000fea0003800000 */
.L_x_125:
        /* <DEDUP_REMOVED lines=12> */
.L_x_128:
[----:B------:R-:W-:Y:S05]  /*8570*/  BSYNC B1 ;  /* 0x0000000000017941 */ /* 0x000fea0003800000 */
.L_x_127:
        /* <DEDUP_REMOVED lines=12> */
.L_x_130:
[----:B------:R-:W-:Y:S05]  /*8640*/  BSYNC B1 ;  /* 0x0000000000017941 */ /* 0x000fea0003800000 */
.L_x_129:
        /* <DEDUP_REMOVED lines=12> */
.L_x_132:
[----:B------:R-:W-:Y:S05]  /*8710*/  BSYNC B1 ;  /* 0x0000000000017941 */ /* 0x000fea0003800000 */
.L_x_131:
        /* <DEDUP_REMOVED lines=12> */
.L_x_134:
[----:B------:R-:W-:Y:S05]  /*87e0*/  BSYNC B1 ;  /* 0x0000000000017941 */ /* 0x000fea0003800000 */
.L_x_133:
        /* <DEDUP_REMOVED lines=12> */
.L_x_136:
[----:B------:R-:W-:Y:S05]  /*88b0*/  BSYNC B1 ;  /* 0x0000000000017941 */ /* 0x000fea0003800000 */
.L_x_135:
        /* <DEDUP_REMOVED lines=12> */
.L_x_138:
[----:B------:R-:W-:Y:S05]  /*8980*/  BSYNC B1 ;  /* 0x0000000000017941 */ /* 0x000fea0003800000 */
.L_x_137:
        /* <DEDUP_REMOVED lines=12> */
.L_x_140:
[----:B------:R-:W-:Y:S05]  /*8a50*/  BSYNC B1 ;  /* 0x0000000000017941 */ /* 0x000fea0003800000 */
.L_x_139:
        /* <DEDUP_REMOVED lines=12> */
.L_x_142:
[----:B------:R-:W-:Y:S05]  /*8b20*/  BSYNC B1 ;  /* 0x0000000000017941 */ /* 0x000fea0003800000 */
.L_x_141:
        /* <DEDUP_REMOVED lines=12> */
.L_x_144:
[----:B------:R-:W-:Y:S05]  /*8bf0*/  BSYNC B1 ;  /* 0x0000000000017941 */ /* 0x000fea0003800000 */
.L_x_143:
        /* <DEDUP_REMOVED lines=12> */
.L_x_146:
[----:B------:R-:W-:Y:S05]  /*8cc0*/  BSYNC B1 ;  /* 0x0000000000017941 */ /* 0x000fea0003800000 */
.L_x_145:
        /* <DEDUP_REMOVED lines=12> */
.L_x_148:
[----:B------:R-:W-:Y:S05]  /*8d90*/  BSYNC B1 ;  /* 0x0000000000017941 */ /* 0x000fea0003800000 */
.L_x_147:
        /* <DEDUP_REMOVED lines=12> */
.L_x_150:
[----:B------:R-:W-:Y:S05]  /*8e60*/  BSYNC B1 ;  /* 0x0000000000017941 */ /* 0x000fea0003800000 */
.L_x_149:
        /* <DEDUP_REMOVED lines=12> */
.L_x_152:
[----:B------:R-:W-:Y:S05]  /*8f30*/  BSYNC B1 ;  /* 0x0000000000017941 */ /* 0x000fea0003800000 */
.L_x_151:
        /* <DEDUP_REMOVED lines=12> */
.L_x_154:
[----:B------:R-:W-:Y:S05]  /*9000*/  BSYNC B1 ;  /* 0x0000000000017941 */ /* 0x000fea0003800000 */
.L_x_153:
        /* <DEDUP_REMOVED lines=12> */
.L_x_156:
[----:B------:R-:W-:Y:S05]  /*90d0*/  BSYNC B1 ;  /* 0x0000000000017941 */ /* 0x000fea0003800000 */
.L_x_155:
        /* <DEDUP_REMOVED lines=12> */
.L_x_158:
[----:B------:R-:W-:Y:S05]  /*91a0*/  BSYNC B1 ;  /* 0x0000000000017941 */ /* 0x000fea0003800000 */
.L_x_157:
[----:B-----5:R-:W-:Y:S01]  /*91b0*/  LOP3.LUT R34, R34, 0xff, RZ, 0xc0, !PT ;  /* 0x000000ff22227812 */ /* 0x020fe200078ec0ff */
[----:B------:R-:W-:Y:S01]  /*91c0*/  BSSY B1, `(.L_x_159) ;  /* 0x000000b000017945 */ /* 0x000fe20003800000 */
[----:B------:R-:W-:Y:S02]  /*91d0*/  ISETP.LT.OR P6, PT, R37, 0x3a, !P0 ;  /* 0x0000003a2500780c */ /* 0x000fe400047c1670 */
[----:B------:R-:W-:-:S05]  /*91e0*/  F2FP.F16.E4M3.UNPACK_B R34, R34 ;  /* 0x00000022ff22723e */ /* 0x000fca00020006ff */
[----:B------:R-:W-:-:S05]  /*91f0*/  HADD2.F32 R34, -RZ, R34.H0_H0 ;  /* 0x20000022ff227230 */ /* 0x000fca0000004100 */
[----:B------:R-:W-:-:S04]  /*9200*/  FMUL R34, R34, UR8 ;  /* 0x0000000822227c20 */ /* 0x000fc80008400000 */
[----:B------:R-:W-:Y:S01]  /*9210*/  FFMA R34, R23, UR7, R34 ;  /* 0x0000000717227c23 */ /* 0x000fe20008000022 */
[----:B------:R-:W-:-:S04]  /*9220*/  PRMT R23, RZ, 0x7610, R23 ;  /* 0x00007610ff177816 */ /* 0x000fc80000000017 */
[----:B0-----:R-:W-:-:S05]  /*9230*/  F2FP.SATFINITE.E4M3.F32.PACK_AB_MERGE_C R35, RZ, R34, RZ ;  /* 0x00000022ff23723e */ /* 0x001fca00048070ff */
[----:B------:R0:W-:Y:S01]  /*9240*/  @!P5 STG.E.U8 desc[UR42][R24.64+0x38], R35 ;  /* 0x000038231800d986 */ /* 0x0001e2000c10112a */
[----:B------:R-:W-:Y:S05]  /*9250*/  @P6 BRA `(.L_x_160) ;  /* 0x0000000000046947 */ /* 0x000fea0003800000 */
[----:B------:R0:W5:Y:S02]  /*9260*/  LDG.E.U8 R23, desc[UR42][R30.64+0x39] ;  /* 0x0000392a1e177981 */ /* 0x000164000c1e1100 */
.L_x_160:
[----:B------:R-:W-:Y:S05]  /*9270*/  BSYNC B1 ;  /* 0x0000000000017941 */ /* 0x000fea0003800000 */
.L_x_159:
        /* <DEDUP_REMOVED lines=8> */
[----:B------:R-:W-:-:S05]  /*9300*/  F2FP.SATFINITE.E4M3.F32.PACK_AB_MERGE_C R23, RZ, R23, RZ ;  /* 0x00000017ff17723e */ /* 0x000fca00048070ff */
[----:B------:R0:W-:Y:S01]  /*9310*/  @!P6 STG.E.U8 desc[UR42][R24.64+0x39], R23 ;  /* 0x000039171800e986 */ /* 0x0001e2000c10112a */
[----:B------:R-:W-:Y:S05]  /*9320*/  @P5 BRA `(.L_x_162) ;  /* 0x0000000000045947 */ /* 0x000fea0003800000 */
[----:B------:R0:W5:Y:S02]  /*9330*/  LDG.E.U8 R22, desc[UR42][R32.64+0x40] ;  /* 0x0000402a20167981 */ /* 0x000164000c1e1100 */
.L_x_162:
[----:B------:R-:W-:Y:S05]  /*9340*/  BSYNC B1 ;  /* 0x0000000000017941 */ /* 0x000fea0003800000 */
.L_x_161:
        /* <DEDUP_REMOVED lines=12> */
.L_x_164:
[----:B------:R-:W-:Y:S05]  /*9410*/  BSYNC B1 ;  /* 0x0000000000017941 */ /* 0x000fea0003800000 */
.L_x_163:
        /* <DEDUP_REMOVED lines=12> */
.L_x_166:
[----:B------:R-:W-:Y:S05]  /*94e0*/  BSYNC B1 ;  /* 0x0000000000017941 */ /* 0x000fea0003800000 */
.L_x_165:
        /* <DEDUP_REMOVED lines=12> */
.L_x_168:
[----:B------:R-:W-:Y:S05]  /*95b0*/  BSYNC B1 ;  /* 0x0000000000017941 */ /* 0x000fea0003800000 */
.L_x_167:
        /* <DEDUP_REMOVED lines=12> */
.L_x_170:
[----:B------:R-:W-:Y:S05]  /*9680*/  BSYNC B1 ;  /* 0x0000000000017941 */ /* 0x000fea0003800000 */
.L_x_169:
        /* <DEDUP_REMOVED lines=12> */
.L_x_172:
[----:B------:R-:W-:Y:S05]  /*9750*/  BSYNC B1 ;  /* 0x0000000000017941 */ /* 0x000fea0003800000 */
.L_x_171:
        /* <DEDUP_REMOVED lines=12> */
.L_x_174:
[----:B------:R-:W-:Y:S05]  /*9820*/  BSYNC B1 ;  /* 0x0000000000017941 */ /* 0x000fea0003800000 */
.L_x_173:
[----:B-----5:R-:W-:Y:S01]  /*9830*/  LOP3.LUT R15, R15, 0xff, RZ, 0xc0, !PT ;  /* 0x000000ff0f0f7812 */ /* 0x020fe200078ec0ff */
[----:B------:R-:W-:Y:S01]  /*9840*/  BSSY B1, `(.L_x_175) ;  /* 0x000000b000017945 */ /* 0x000fe20003800000 */
[----:B------:R-:W-:Y:S02]  /*9850*/  ISETP.LT.OR P2, PT, R37, 0x4a, !P2 ;  /* 0x0000004a2500780c */ /* 0x000fe40005741670 */
[----:B------:R-:W-:-:S05]  /*9860*/  F2FP.F16.E4M3.UNPACK_B R15, R15 ;  /* 0x0000000fff0f723e */ /* 0x000fca00020006ff */
[----:B------:R-:W-:-:S05]  /*9870*/  HADD2.F32 R15, -RZ, R15.H0_H0 ;  /* 0x2000000fff0f7230 */ /* 0x000fca0000004100 */
[----:B0-----:R-:W-:-:S04]  /*9880*/  FMUL R4, R15, UR8 ;  /* 0x000000080f047c20 */ /* 0x001fc80008400000 */
[----:B------:R-:W-:-:S05]  /*9890*/  FFMA R4, R17, UR7, R4 ;  /* 0x0000000711047c23 */ /* 0x000fca0008000004 */
[----:B------:R-:W-:Y:S02]  /*98a0*/  F2FP.SATFINITE.E4M3.F32.PACK_AB_MERGE_C R5, RZ, R4, RZ ;  /* 0x00000004ff05723e */ /* 0x000fe400048070ff */
[----:B------:R-:W-:-:S03]  /*98b0*/  PRMT R4, RZ, 0x7610, R4 ;  /* 0x00007610ff047816 */ /* 0x000fc60000000004 */
[----:B------:R0:W-:Y:S01]  /*98c0*/  @!P5 STG.E.U8 desc[UR42][R28.64+0x48], R5 ;  /* 0x000048051c00d986 */ /* 0x0001e2000c10112a */
[----:B------:R-:W-:Y:S05]  /*98d0*/  @P2 BRA `(.L_x_176) ;  /* 0x0000000000042947 */ /* 0x000fea0003800000 */
[----:B------:R0:W5:Y:S02]  /*98e0*/  LDG.E.U8 R4, desc[UR42][R38.64+0x49] ;  /* 0x0000492a26047981 */ /* 0x000164000c1e1100 */
.L_x_176:
[----:B------:R-:W-:Y:S05]  /*98f0*/  BSYNC B1 ;  /* 0x0000000000017941 */ /* 0x000fea0003800000 */
.L_x_175:
        /* <DEDUP_REMOVED lines=12> */
.L_x_178:
[----:B------:R-:W-:Y:S05]  /*99c0*/  BSYNC B1 ;  /* 0x0000000000017941 */ /* 0x000fea0003800000 */
.L_x_177:
        /* <DEDUP_REMOVED lines=12> */
.L_x_180:
[----:B------:R-:W-:Y:S05]  /*9a90*/  BSYNC B1 ;  /* 0x0000000000017941 */ /* 0x000fea0003800000 */
.L_x_179:
        /* <DEDUP_REMOVED lines=12> */
.L_x_182:
[----:B------:R-:W-:Y:S05]  /*9b60*/  BSYNC B1 ;  /* 0x0000000000017941 */ /* 0x000fea0003800000 */
.L_x_181:
        /* <DEDUP_REMOVED lines=12> */
.L_x_184:
[----:B------:R-:W-:Y:S05]  /*9c30*/  BSYNC B1 ;  /* 0x0000000000017941 */ /* 0x000fea0003800000 */
.L_x_183:
        /* <DEDUP_REMOVED lines=12> */
.L_x_186:
[----:B------:R-:W-:Y:S05]  /*9d00*/  BSYNC B1 ;  /* 0x0000000000017941 */ /* 0x000fea0003800000 */
.L_x_185:
        /* <DEDUP_REMOVED lines=12> */
.L_x_188:
[----:B------:R-:W-:Y:S05]  /*9dd0*/  BSYNC B1 ;  /* 0x0000000000017941 */ /* 0x000fea0003800000 */
.L_x_187:
        /* <DEDUP_REMOVED lines=12> */
.L_x_190:
[----:B------:R-:W-:Y:S05]  /*9ea0*/  BSYNC B1 ;  /* 0x0000000000017941 */ /* 0x000fea0003800000 */
.L_x_189:
        /* <DEDUP_REMOVED lines=12> */
.L_x_192:
[----:B------:R-:W-:Y:S05]  /*9f70*/  BSYNC B1 ;  /* 0x0000000000017941 */ /* 0x000fea0003800000 */
.L_x_191:
[----:B------:R-:W-:Y:S05]  /*9f80*/  @P0 BRA `(.L_x_193) ;  /* 0x0000001400300947 */ /* 0x000fea0003800000 */
[----:B-----5:R-:W-:-:S04]  /*9f90*/  LOP3.LUT R4, R4, 0xff, RZ, 0xc0, !PT ;  /* 0x000000ff04047812 */ /* 0x020fc800078ec0ff */
[----:B------:R-:W-:-:S05]  /*9fa0*/  F2FP.F16.E4M3.UNPACK_B R4, R4 ;  /* 0x00000004ff04723e */ /* 0x000fca00020006ff */
[----:B------:R-:W-:-:S05]  /*9fb0*/  HADD2.F32 R4, -RZ, R4.H0_H0 ;  /* 0x20000004ff047230 */ /* 0x000fca0000004100 */
[----:B0-----:R-:W-:-:S04]  /*9fc0*/  FMUL R5, R4, UR8 ;  /* 0x0000000804057c20 */ /* 0x001fc80008400000 */
[----:B------:R-:W-:-:S05]  /*9fd0*/  FFMA R5, R8, UR7, R5 ;  /* 0x0000000708057c23 */ /* 0x000fca0008000005 */
[----:B------:R-:W-:-:S05]  /*9fe0*/  F2FP.SATFINITE.E4M3.F32.PACK_AB_MERGE_C R5, RZ, R5, RZ ;  /* 0x00000005ff05723e */ /* 0x000fca00048070ff */
[----:B------:R0:W-:Y:S01]  /*9ff0*/  STG.E.U8 desc[UR42][R24.64+0x49], R5 ;  /* 0x0000490518007986 */ /* 0x0001e2000c10112a */
[----:B------:R-:W-:Y:S05]  /*a000*/  BRA `(.L_x_193) ;  /* 0x0000001400107947 */ /* 0x000fea0003800000 */
.L_x_32:
[----:B------:R-:W-:Y:S01]  /*a010*/  ISETP.GE.AND P3, PT, R42, 0x1, PT ;  /* 0x000000012a00780c */ /* 0x000fe20003f66270 */
[----:B------:R-:W-:Y:S01]  /*a020*/  FMUL R165, R165, UR7 ;  /* 0x00000007a5a57c20 */ /* 0x000fe20008400000 */
[----:B------:R-:W-:Y:S01]  /*a030*/  FMUL R164, R164, UR7 ;  /* 0x00000007a4a47c20 */ /* 0x000fe20008400000 */
[----:B------:R-:W-:Y:S01]  /*a040*/  ISETP.GE.AND P2, PT, R42, 0x9, PT ;  /* 0x000000092a00780c */ /* 0x000fe20003f46270 */
[----:B------:R-:W-:Y:S01]  /*a050*/  FMUL R163, R163, UR7 ;  /* 0x00000007a3a37c20 */ /* 0x000fe20008400000 */
[C---:B------:R-:W-:Y:S01]  /*a060*/  ISETP.LT.OR P0, PT, R37.reuse, 0x1, !P3 ;  /* 0x000000012500780c */ /* 0x040fe20005f01670 */
[----:B------:R-:W-:Y:S01]  /*a070*/  FMUL R162, R162, UR7 ;  /* 0x00000007a2a27c20 */ /* 0x000fe20008400000 */
[----:B------:R-:W-:Y:S01]  /*a080*/  ISETP.LT.OR P6, PT, R37, 0x2, !P3 ;  /* 0x000000022500780c */ /* 0x000fe20005fc1670 */
[----:B------:R-:W-:Y:S01]  /*a090*/  FMUL R161, R161, UR7 ;  /* 0x00000007a1a17c20 */ /* 0x000fe20008400000 */
[----:B------:R-:W-:Y:S01]  /*a0a0*/  F2FP.SATFINITE.E4M3.F32.PACK_AB_MERGE_C R165, RZ, R165, RZ ;  /* 0x000000a5ffa5723e */ /* 0x000fe200048070ff */
[----:B------:R-:W-:Y:S01]  /*a0b0*/  FMUL R160, R160, UR7 ;  /* 0x00000007a0a07c20 */ /* 0x000fe20008400000 */
[----:B------:R-:W-:Y:S01]  /*a0c0*/  F2FP.SATFINITE.E4M3.F32.PACK_AB_MERGE_C R31, RZ, R164, RZ ;  /* 0x000000a4ff1f723e */ /* 0x000fe200048070ff */
[----:B------:R-:W-:Y:S01]  /*a0d0*/  FMUL R159, R159, UR7 ;  /* 0x000000079f9f7c20 */ /* 0x000fe20008400000 */
[C---:B------:R-:W-:Y:S01]  /*a0e0*/  ISETP.LT.OR P1, PT, R37.reuse, 0x2, !P2 ;  /* 0x000000022500780c */ /* 0x040fe20005721670 */
[----:B------:R-:W-:Y:S01]  /*a0f0*/  FMUL R158, R158, UR7 ;  /* 0x000000079e9e7c20 */ /* 0x000fe20008400000 */
[----:B------:R-:W-:Y:S01]  /*a100*/  ISETP.LT.OR P5, PT, R37, 0x9, !P3 ;  /* 0x000000092500780c */ /* 0x000fe20005fa1670 */
[----:B------:R-:W-:Y:S01]  /*a110*/  FMUL R157, R157, UR7 ;  /* 0x000000079d9d7c20 */ /* 0x000fe20008400000 */
[----:B------:R-:W-:Y:S01]  /*a120*/  F2FP.SATFINITE.E4M3.F32.PACK_AB_MERGE_C R163, RZ, R163, RZ ;  /* 0x000000a3ffa3723e */ /* 0x000fe200048070ff */
[----:B------:R-:W-:Y:S01]  /*a130*/  @!P0 STG.E.U8 desc[UR42][R4.64], R165 ;  /* 0x000000a504008986 */ /* 0x000fe2000c10112a */
[C---:B------:R-:W-:Y:S01]  /*a140*/  ISETP.LT.OR P0, PT, R37.reuse, 0x1, !P2 ;  /* 0x000000012500780c */ /* 0x040fe20005701670 */
[----:B------:R-:W-:Y:S01]  /*a150*/  FMUL R156, R156, UR7 ;  /* 0x000000079c9c7c20 */ /* 0x000fe20008400000 */
[----:B------:R-:W-:Y:S01]  /*a160*/  F2FP.SATFINITE.E4M3.F32.PACK_AB_MERGE_C R33, RZ, R162, RZ ;  /* 0x000000a2ff21723e */ /* 0x000fe200048070ff */
[----:B------:R0:W-:Y:S01]  /*a170*/  @!P6 STG.E.U8 desc[UR42][R4.64+0x1], R31 ;  /* 0x0000011f0400e986 */ /* 0x0001e2000c10112a */
[----:B------:R-:W-:Y:S01]  /*a180*/  ISETP.LT.OR P6, PT, R37, 0xa, !P3 ;  /* 0x0000000a2500780c */ /* 0x000fe20005fc1670 */
[----:B------:R-:W-:Y:S01]  /*a190*/  FMUL R155, R155, UR7 ;  /* 0x000000079b9b7c20 */ /* 0x000fe20008400000 */
[----:B------:R-:W-:Y:S01]  /*a1a0*/  F2FP.SATFINITE.E4M3.F32.PACK_AB_MERGE_C R161, RZ, R161, RZ ;  /* 0x000000a1ffa1723e */ /* 0x000fe200048070ff */
[----:B------:R1:W-:Y:S01]  /*a1b0*/  @!P1 STG.E.U8 desc[UR42][R28.64+0x1], R33 ;  /* 0x000001211c009986 */ /* 0x0003e2000c10112a */
[----:B------:R-:W-:Y:S01]  /*a1c0*/  F2FP.SATFINITE.E4M3.F32.PACK_AB_MERGE_C R35, RZ, R160, RZ ;  /* 0x000000a0ff23723e */ /* 0x000fe200048070ff */
[----:B------:R-:W-:Y:S01]  /*a1d0*/  FMUL R154, R154, UR7 ;  /* 0x000000079a9a7c20 */ /* 0x000fe20008400000 */
[----:B------:R-:W-:Y:S01]  /*a1e0*/  ISETP.GE.AND P1, PT, R42, 0x81, PT ;  /* 0x000000812a00780c */ /* 0x000fe20003f26270 */
[----:B------:R-:W-:Y:S01]  /*a1f0*/  FMUL R153, R153, UR7 ;  /* 0x0000000799997c20 */ /* 0x000fe20008400000 */
[----:B------:R-:W-:Y:S01]  /*a200*/  F2FP.SATFINITE.E4M3.F32.PACK_AB_MERGE_C R159, RZ, R159, RZ ;  /* 0x0000009fff9f723e */ /* 0x000fe200048070ff */
[----:B------:R-:W-:Y:S01]  /*a210*/  @!P0 STG.E.U8 desc[UR42][R28.64], R163 ;  /* 0x000000a31c008986 */ /* 0x000fe2000c10112a */
[C---:B------:R-:W-:Y:S01]  /*a220*/  ISETP.LT.OR P0, PT, R37.reuse, 0x9, !P2 ;  /* 0x000000092500780c */ /* 0x040fe20005701670 */
[----:B------:R-:W-:Y:S01]  /*a230*/  FMUL R152, R152, UR7 ;  /* 0x0000000798987c20 */ /* 0x000fe20008400000 */
[----:B0-----:R-:W-:Y:S01]  /*a240*/  F2FP.SATFINITE.E4M3.F32.PACK_AB_MERGE_C R31, RZ, R158, RZ ;  /* 0x0000009eff1f723e */ /* 0x001fe200048070ff */
[----:B------:R-:W-:Y:S01]  /*a250*/  @!P5 STG.E.U8 desc[UR42][R4.64+0x8], R161 ;  /* 0x000008a10400d986 */ /* 0x000fe2000c10112a */
[----:B------:R-:W-:Y:S01]  /*a260*/  ISETP.LT.OR P5, PT, R37, 0xa, !P2 ;  /* 0x0000000a2500780c */ /* 0x000fe200057a1670 */
[----:B------:R-:W-:Y:S01]  /*a270*/  FMUL R151, R151, UR7 ;  /* 0x0000000797977c20 */ /* 0x000fe20008400000 */
[----:B------:R-:W-:Y:S01]  /*a280*/  F2FP.SATFINITE.E4M3.F32.PACK_AB_MERGE_C R157, RZ, R157, RZ ;  /* 0x0000009dff9d723e */ /* 0x000fe200048070ff */
[----:B------:R-:W-:Y:S01]  /*a290*/  @!P6 STG.E.U8 desc[UR42][R4.64+0x9], R35 ;  /* 0x000009230400e986 */ /* 0x000fe2000c10112a */
[----:B------:R-:W-:Y:S01]  /*a2a0*/  ISETP.LT.OR P6, PT, R37, 0x1, !P1 ;  /* 0x000000012500780c */ /* 0x000fe20004fc1670 */
[----:B------:R-:W-:Y:S01]  /*a2b0*/  FMUL R150, R150, UR7 ;  /* 0x0000000796967c20 */ /* 0x000fe20008400000 */
[----:B-1----:R-:W-:Y:S01]  /*a2c0*/  F2FP.SATFINITE.E4M3.F32.PACK_AB_MERGE_C R33, RZ, R156, RZ ;  /* 0x0000009cff21723e */ /* 0x002fe200048070ff */
[----:B------:R-:W-:Y:S01]  /*a2d0*/  FMUL R149, R149, UR7 ;  /* 0x0000000795957c20 */ /* 0x000fe20008400000 */
[----:B------:R-:W-:Y:S01]  /*a2e0*/  F2FP.SATFINITE.E4M3.F32.PACK_AB_MERGE_C R155, RZ, R155, RZ ;  /* 0x0000009bff9b723e */ /* 0x000fe200048070ff */
[----:B------:R-:W-:Y:S01]  /*a2f0*/  @!P0 STG.E.U8 desc[UR42][R28.64+0x8], R159 ;  /* 0x0000089f1c008986 */ /* 0x000fe2000c10112a */
[----:B------:R-:W-:Y:S01]  /*a300*/  ISETP.GE.AND P0, PT, R42, 0x89, PT ;  /* 0x000000892a00780c */ /* 0x000fe20003f06270 */
[----:B------:R-:W-:Y:S01]  /*a310*/  FMUL R148, R148, UR7 ;  /* 0x0000000794947c20 */ /* 0x000fe20008400000 */
[----:B------:R-:W-:Y:S01]  /*a320*/  F2FP.SATFINITE.E4M3.F32.PACK_AB_MERGE_C R153, RZ, R153, RZ ;  /* 0x00000099ff99723e */ /* 0x000fe200048070ff */
[----:B------:R0:W-:Y:S01]  /*a330*/  @!P5 STG.E.U8 desc[UR42][R28.64+0x9], R31 ;  /* 0x0000091f1c00d986 */ /* 0x0001e2000c10112a */
[----:B------:R-:W-:Y:S01]  /*a340*/  ISETP.LT.OR P5, PT, R37, 0x2, !P1 ;  /* 0x000000022500780c */ /* 0x000fe20004fa1670 */
[----:B------:R-:W-:Y:S01]  /*a350*/  FMUL R147, R147, UR7 ;  /* 0x0000000793937c20 */ /* 0x000fe20008400000 */
[----:B------:R-:W-:Y:S01]  /*a360*/  F2FP.SATFINITE.E4M3.F32.PACK_AB_MERGE_C R151, RZ, R151, RZ ;  /* 0x00000097ff97723e */ /* 0x000fe200048070ff */
[----:B------:R-:W-:Y:S01]  /*a370*/  @!P6 STG.E.U8 desc[UR42][R26.64], R157 ;  /* 0x0000009d1a00e986 */ /* 0x000fe2000c10112a */
[----:B------:R-:W-:Y:S01]  /*a380*/  ISETP.LT.OR P6, PT, R37, 0x1, !P0 ;  /* 0x000000012500780c */ /* 0x000fe200047c1670 */
[----:B------:R-:W-:Y:S01]  /*a390*/  FMUL R146, R146, UR7 ;  /* 0x0000000792927c20 */ /* 0x000fe20008400000 */
[----:B------:R-:W-:Y:S01]  /*a3a0*/  F2FP.SATFINITE.E4M3.F32.PACK_AB_MERGE_C R149, RZ, R149, RZ ;  /* 0x00000095ff95723e */ /* 0x000fe200048070ff */
[----:B------:R-:W-:Y:S01]  /*a3b0*/  FMUL R145, R145, UR7 ;  /* 0x0000000791917c20 */ /* 0x000fe20008400000 */
[----:B------:R-:W-:Y:S01]  /*a3c0*/  F2FP.SATFINITE.E4M3.F32.PACK_AB_MERGE_C R147, RZ, R147, RZ ;  /* 0x00000093ff93723e */ /* 0x000fe200048070ff */
[----:B------:R-:W-:Y:S01]  /*a3d0*/  FMUL R144, R144, UR7 ;  /* 0x0000000790907c20 */ /* 0x000fe20008400000 */
[----:B------:R-:W-:Y:S01]  /*a3e0*/  FMUL R143, R143, UR7 ;  /* 0x000000078f8f7c20 */ /* 0x000fe20008400000 */
[----:B0-----:R-:W-:Y:S01]  /*a3f0*/  F2FP.SATFINITE.E4M3.F32.PACK_AB_MERGE_C R31, RZ, R154, RZ ;  /* 0x0000009aff1f723e */ /* 0x001fe200048070ff */
[----:B------:R-:W-:Y:S01]  /*a400*/  FMUL R142, R142, UR7 ;  /* 0x000000078e8e7c20 */ /* 0x000fe20008400000 */
        /* <DEDUP_REMOVED lines=129> */
[----:B------:R-:W-:Y:S01]  /*ac20*/  FMUL R8, R8, UR7 ;  /* 0x0000000708087c20 */ /* 0x000fe20008400000 */
[----:B------:R-:W-:Y:S01]  /*ac30*/  @!P6 STG.E.U8 desc[UR42][R26.64+0x18], R137 ;  /* 0x000018891a00e986 */ /* 0x000fe2000c10112a */
[----:B------:R-:W-:-:S02]  /*ac40*/  ISETP.LT.OR P6, PT, R37, 0x19, !P0 ;  /* 0x000000192500780c */ /* 0x000fc400047c1670 */
[----:B------:R-:W-:Y:S02]  /*ac50*/  F2FP.SATFINITE.E4M3.F32.PACK_AB_MERGE_C R11, RZ, R11, RZ ;  /* 0x0000000bff0b723e */ /* 0x000fe400048070ff */
[----:B------:R-:W-:Y:S02]  /*ac60*/  F2FP.SATFINITE.E4M3.F32.PACK_AB_MERGE_C R7, RZ, R7, RZ ;  /* 0x00000007ff07723e */ /* 0x000fe400048070ff */
[----:B------:R-:W-:Y:S02]  /*ac70*/  F2FP.SATFINITE.E4M3.F32.PACK_AB_MERGE_C R9, RZ, R9, RZ ;  /* 0x00000009ff09723e */ /* 0x000fe400048070ff */
[----:B0-----:R-:W-:Y:S01]  /*ac80*/  F2FP.SATFINITE.E4M3.F32.PACK_AB_MERGE_C R31, RZ, R134, RZ ;  /* 0x00000086ff1f723e */ /* 0x001fe200048070ff */
[----:B------:R0:W-:Y:S01]  /*ac90*/  @!P5 STG.E.U8 desc[UR42][R26.64+0x19], R33 ;  /* 0x000019211a00d986 */ /* 0x0001e2000c10112a */
[----:B------:R-:W-:-:S03]  /*aca0*/  ISETP.LT.OR P5, PT, R37, 0x1a, !P0 ;  /* 0x0000001a2500780c */ /* 0x000fc600047a1670 */
[----:B------:R-:W-:Y:S01]  /*acb0*/  @!P6 STG.E.U8 desc[UR42][R24.64+0x18], R135 ;  /* 0x000018871800e986 */ /* 0x000fe2000c10112a */
[----:B------:R-:W-:Y:S02]  /*acc0*/  ISETP.LT.OR P6, PT, R37, 0x21, !P3 ;  /* 0x000000212500780c */ /* 0x000fe40005fc1670 */
[----:B0-----:R-:W-:-:S07]  /*acd0*/  F2FP.SATFINITE.E4M3.F32.PACK_AB_MERGE_C R33, RZ, R132, RZ ;  /* 0x00000084ff21723e */ /* 0x001fce00048070ff */
        /* <DEDUP_REMOVED lines=77> */
[----:B------:R1:W-:Y:S01]  /*b1b0*/  @!P6 STG.E.U8 desc[UR42][R24.64+0x38], R23 ;  /* 0x000038171800e986 */ /* 0x0003e2000c10112a */
[----:B------:R-:W-:Y:S02]  /*b1c0*/  ISETP.LT.OR P6, PT, R37, 0x41, !P3 ;  /* 0x000000412500780c */ /* 0x000fe40005fc1670 */
[----:B0-----:R-:W-:-:S07]  /*b1d0*/  F2FP.SATFINITE.E4M3.F32.PACK_AB_MERGE_C R33, RZ, R20, RZ ;  /* 0x00000014ff21723e */ /* 0x001fce00048070ff */
[----:B------:R-:W-:Y:S01]  /*b1e0*/  @!P5 STG.E.U8 desc[UR42][R24.64+0x39], R31 ;  /* 0x0000391f1800d986 */ /* 0x000fe2000c10112a */
[C---:B------:R-:W-:Y:S02]  /*b1f0*/  ISETP.LT.OR P5, PT, R37.reuse, 0x42, !P3 ;  /* 0x000000422500780c */ /* 0x040fe40005fa1670 */
[----:B-1----:R-:W-:Y:S01]  /*b200*/  F2FP.SATFINITE.E4M3.F32.PACK_AB_MERGE_C R23, RZ, R16, RZ ;  /* 0x00000010ff17723e */ /* 0x002fe200048070ff */
[----:B------:R0:W-:Y:S01]  /*b210*/  @!P6 STG.E.U8 desc[UR42][R4.64+0x40], R21 ;  /* 0x000040150400e986 */ /* 0x0001e2000c10112a */
[----:B------:R-:W-:-:S09]  /*b220*/  ISETP.LT.OR P6, PT, R37, 0x41, !P2 ;  /* 0x000000412500780c */ /* 0x000fd200057c1670 */
[----:B------:R-:W-:Y:S01]  /*b230*/  @!P5 STG.E.U8 desc[UR42][R4.64+0x41], R33 ;  /* 0x000041210400d986 */ /* 0x000fe2000c10112a */
[C---:B------:R-:W-:Y:S02]  /*b240*/  ISETP.LT.OR P5, PT, R37.reuse, 0x42, !P2 ;  /* 0x000000422500780c */ /* 0x040fe400057a1670 */
[----:B0-----:R-:W-:Y:S01]  /*b250*/  F2FP.SATFINITE.E4M3.F32.PACK_AB_MERGE_C R21, RZ, R18, RZ ;  /* 0x00000012ff15723e */ /* 0x001fe200048070ff */
[----:B------:R0:W-:Y:S01]  /*b260*/  @!P6 STG.E.U8 desc[UR42][R28.64+0x40], R19 ;  /* 0x000040131c00e986 */ /* 0x0001e2000c10112a */
[C---:B------:R-:W-:Y:S02]  /*b270*/  ISETP.LT.OR P6, PT, R37.reuse, 0x49, !P3 ;  /* 0x000000492500780c */ /* 0x040fe40005fc1670 */
[----:B------:R-:W-:-:S07]  /*b280*/  ISETP.LT.OR P3, PT, R37, 0x4a, !P3 ;  /* 0x0000004a2500780c */ /* 0x000fce0005f61670 */
[----:B------:R-:W-:Y:S01]  /*b290*/  @!P5 STG.E.U8 desc[UR42][R28.64+0x41], R21 ;  /* 0x000041151c00d986 */ /* 0x000fe2000c10112a */
[C---:B------:R-:W-:Y:S02]  /*b2a0*/  ISETP.LT.OR P5, PT, R37.reuse, 0x49, !P2 ;  /* 0x000000492500780c */ /* 0x040fe400057a1670 */
[C---:B------:R-:W-:Y:S01]  /*b2b0*/  ISETP.LT.OR P2, PT, R37.reuse, 0x4a, !P2 ;  /* 0x0000004a2500780c */ /* 0x040fe20005741670 */
[----:B------:R1:W-:Y:S01]  /*b2c0*/  @!P6 STG.E.U8 desc[UR42][R4.64+0x48], R15 ;  /* 0x0000480f0400e986 */ /* 0x0003e2000c10112a */
[C---:B------:R-:W-:Y:S02]  /*b2d0*/  ISETP.LT.OR P6, PT, R37.reuse, 0x41, !P1 ;  /* 0x000000412500780c */ /* 0x040fe40004fc1670 */
[----:B0-----:R-:W-:Y:S01]  /*b2e0*/  F2FP.SATFINITE.E4M3.F32.PACK_AB_MERGE_C R19, RZ, R14, RZ ;  /* 0x0000000eff13723e */ /* 0x001fe200048070ff */
[----:B------:R0:W-:Y:S01]  /*b2f0*/  @!P3 STG.E.U8 desc[UR42][R4.64+0x49], R23 ;  /* 0x000049170400b986 */ /* 0x0001e2000c10112a */
[----:B------:R-:W-:-:S05]  /*b300*/  ISETP.LT.OR P3, PT, R37, 0x42, !P1 ;  /* 0x000000422500780c */ /* 0x000fca0004f61670 */
[----:B------:R-:W-:Y:S01]  /*b310*/  @!P5 STG.E.U8 desc[UR42][R28.64+0x48], R17 ;  /* 0x000048111c00d986 */ /* 0x000fe2000c10112a */
[C---:B------:R-:W-:Y:S02]  /*b320*/  ISETP.LT.OR P5, PT, R37.reuse, 0x41, !P0 ;  /* 0x000000412500780c */ /* 0x040fe400047a1670 */
[----:B-1----:R-:W-:Y:S01]  /*b330*/  F2FP.SATFINITE.E4M3.F32.PACK_AB_MERGE_C R15, RZ, R8, RZ ;  /* 0x00000008ff0f723e */ /* 0x002fe200048070ff */
[----:B------:R-:W-:Y:S01]  /*b340*/  @!P2 STG.E.U8 desc[UR42][R28.64+0x49], R19 ;  /* 0x000049131c00a986 */ /* 0x000fe2000c10112a */
[C---:B------:R-:W-:Y:S02]  /*b350*/  ISETP.LT.OR P2, PT, R37.reuse, 0x49, !P1 ;  /* 0x000000492500780c */ /* 0x040fe40004f41670 */
[----:B0-----:R-:W-:Y:S01]  /*b360*/  F2FP.SATFINITE.E4M3.F32.PACK_AB_MERGE_C R5, RZ, R12, RZ ;  /* 0x0000000cff05723e */ /* 0x001fe200048070ff */
[----:B------:R0:W-:Y:S01]  /*b370*/  @!P6 STG.E.U8 desc[UR42][R26.64+0x40], R13 ;  /* 0x0000400d1a00e986 */ /* 0x0001e2000c10112a */
[C---:B------:R-:W-:Y:S02]  /*b380*/  ISETP.LT.OR P6, PT, R37.reuse, 0x42, !P0 ;  /* 0x000000422500780c */ /* 0x040fe400047c1670 */
[C---:B------:R-:W-:Y:S01]  /*b390*/  ISETP.LT.OR P1, PT, R37.reuse, 0x4a, !P1 ;  /* 0x0000004a2500780c */ /* 0x040fe20004f21670 */
[----:B------:R1:W-:Y:S01]  /*b3a0*/  @!P3 STG.E.U8 desc[UR42][R26.64+0x41], R5 ;  /* 0x000041051a00b986 */ /* 0x0003e2000c10112a */
[----:B------:R-:W-:-:S02]  /*b3b0*/  ISETP.LT.OR P3, PT, R37, 0x49, !P0 ;  /* 0x000000492500780c */ /* 0x000fc40004761670 */
[----:B------:R-:W-:Y:S01]  /*b3c0*/  ISETP.LT.OR P0, PT, R37, 0x4a, !P0 ;  /* 0x0000004a2500780c */ /* 0x000fe20004701670 */
[----:B------:R2:W-:Y:S01]  /*b3d0*/  @!P5 STG.E.U8 desc[UR42][R24.64+0x40], R11 ;  /* 0x0000400b1800d986 */ /* 0x0005e2000c10112a */
[----:B0-----:R-:W-:Y:S02]  /*b3e0*/  F2FP.SATFINITE.E4M3.F32.PACK_AB_MERGE_C R13, RZ, R6, RZ ;  /* 0x00000006ff0d723e */ /* 0x001fe400048070ff */
[----:B-1----:R-:W-:-:S05]  /*b3f0*/  F2FP.SATFINITE.E4M3.F32.PACK_AB_MERGE_C R5, RZ, R10, RZ ;  /* 0x0000000aff05723e */ /* 0x002fca00048070ff */
[----:B------:R2:W-:Y:S04]  /*b400*/  @!P6 STG.E.U8 desc[UR42][R24.64+0x41], R5 ;  /* 0x000041051800e986 */ /* 0x0005e8000c10112a */
[----:B------:R2:W-:Y:S04]  /*b410*/  @!P2 STG.E.U8 desc[UR42][R26.64+0x48], R7 ;  /* 0x000048071a00a986 */ /* 0x0005e8000c10112a */
[----:B------:R2:W-:Y:S04]  /*b420*/  @!P1 STG.E.U8 desc[UR42][R26.64+0x49], R13 ;  /* 0x0000490d1a009986 */ /* 0x0005e8000c10112a */
[----:B------:R2:W-:Y:S04]  /*b430*/  @!P3 STG.E.U8 desc[UR42][R24.64+0x48], R9 ;  /* 0x000048091800b986 */ /* 0x0005e8000c10112a */
[----:B------:R2:W-:Y:S02]  /*b440*/  @!P0 STG.E.U8 desc[UR42][R24.64+0x49], R15 ;  /* 0x0000490f18008986 */ /* 0x0005e4000c10112a */
.L_x_193:
[----:B------:R-:W-:Y:S05]  /*b450*/  BSYNC B0 ;  /* 0x0000000000007941 */ /* 0x000fea0003800000 */
.L_x_31:
[----:B------:R-:W-:Y:S01]  /*b460*/  ULDC UR12, c[0x0][0xc] ;  /* 0x00000300000c7ab9 */ /* 0x000fe20000000800 */
[----:B------:R-:W-:Y:S01]  /*b470*/  ULDC UR13, c[0x0][0x10] ;  /* 0x00000400000d7ab9 */ /* 0x000fe20000000800 */
[----:B0-2---:R-:W0:Y:S01]  /*b480*/  LDC R5, c[0x0][0x14] ;  /* 0x00000500ff057b82 */ /* 0x005e220000000800 */
[----:B------:R-:W-:Y:S01]  /*b490*/  UIMAD.WIDE.U32 UR12, UR12, UR13, URZ ;  /* 0x0000000d0c0c72a5 */ /* 0x000fe2000f8e003f */
[----:B-----5:R-:W-:-:S05]  /*b4a0*/  PRMT R4, RZ, 0x7610, R4 ;  /* 0x00007610ff047816 */ /* 0x020fca0000000004 */
[----:B0-----:R-:W-:-:S04]  /*b4b0*/  IMAD.WIDE.U32 R2, R5, UR12, R2 ;  /* 0x0000000c05027c25 */ /* 0x001fc8000f8e0002 */
[----:B------:R-:W-:Y:S01]  /*b4c0*/  IMAD R5, R5, UR13, RZ ;  /* 0x0000000d05057c24 */ /* 0x000fe2000f8e02ff */
[----:B------:R-:W-:Y:S02]  /*b4d0*/  ULDC.64 UR12, c[0x0][0x650] ;  /* 0x00019400000c7ab9 */ /* 0x000fe40000000a00 */
[----:B------:R-:W-:Y:S01]  /*b4e0*/  ISETP.GE.U32.AND P0, PT, R2, UR12, PT ;  /* 0x0000000c02007c0c */ /* 0x000fe2000bf06070 */
[----:B------:R-:W-:Y:S02]  /*b4f0*/  IMAD.IADD R3, R3, 0x1, R5 ;  /* 0x0000000103037824 */ /* 0x000fe400078e0205 */
[----:B------:R-:W-:-:S03]  /*b500*/  IMAD.MOV.U32 R5, RZ, RZ, -0x1 ;  /* 0xffffffffff057424 */ /* 0x000fc600078e00ff */
[----:B------:R-:W-:Y:S01]  /*b510*/  ISETP.GE.U32.AND.EX P0, PT, R3, UR13, PT, P0 ;  /* 0x0000000d03007c0c */ /* 0x000fe2000bf06100 */
[----:B------:R-:W-:-:S12]  /*b520*/  UMOV UR13, 0xffffffff ;  /* 0xffffffff000d7882 */ /* 0x000fd80000000000 */
[----:B------:R-:W-:Y:S05]  /*b530*/  @P0 BRA `(.L_x_194) ;  /* 0x0000000400600947 */ /* 0x000fea0003800000 */
[----:B------:R-:W0:Y:S01]  /*b540*/  S2R R16, SR_CTAID.X ;  /* 0x0000000000107919 */ /* 0x000e220000002500 */
[----:B------:R-:W2:Y:S01]  /*b550*/  LDC.64 R10, c[0x0][0x628] ;  /* 0x00018a00ff0a7b82 */ /* 0x000ea20000000a00 */
[----:B------:R-:W-:Y:S01]  /*b560*/  ULDC UR11, c[0x0][0x150] ;  /* 0x00005400000b7ab9 */ /* 0x000fe20000000800 */
[----:B------:R-:W-:Y:S01]  /*b570*/  IMAD.MOV.U32 R8, RZ, RZ, R2 ;  /* 0x000000ffff087224 */ /* 0x000fe200078e0002 */
[----:B------:R-:W0:Y:S01]  /*b580*/  S2R R18, SR_CTAID.Y ;  /* 0x0000000000127919 */ /* 0x000e220000002600 */
[----:B------:R-:W-:-:S04]  /*b590*/  IMAD.MOV.U32 R9, RZ, RZ, R3 ;  /* 0x000000ffff097224 */ /* 0x000fc800078e0003 */
[----:B------:R-:W1:Y:S08]  /*b5a0*/  LDC R19, c[0x0][0x144] ;  /* 0x00005100ff137b82 */ /* 0x000e700000000800 */
[----:B------:R-:W1:Y:S08]  /*b5b0*/  LDC R12, c[0x0][0x630] ;  /* 0x00018c00ff0c7b82 */ /* 0x000e700000000800 */
[----:B------:R-:W1:Y:S01]  /*b5c0*/  LDC.64 R14, c[0x0][0x620] ;  /* 0x00018800ff0e7b82 */ /* 0x000e620000000a00 */
[----:B--2---:R-:W-:-:S04]  /*b5d0*/  ISETP.NE.U32.AND P0, PT, R10, RZ, PT ;  /* 0x000000ff0a00720c */ /* 0x004fc80003f05070 */
[----:B------:R-:W-:Y:S02]  /*b5e0*/  ISETP.NE.AND.EX P0, PT, R11, RZ, PT, P0 ;  /* 0x000000ff0b00720c */ /* 0x000fe40003f05300 */
[----:B0-----:R-:W-:-:S05]  /*b5f0*/  I2FP.F32.U32 R4, R16 ;  /* 0x0000001000047245 */ /* 0x001fca0000201000 */
[----:B------:R-:W-:-:S04]  /*b600*/  FMUL R4, R4, UR11 ;  /* 0x0000000b04047c20 */ /* 0x000fc80008400000 */
[----:B------:R0:W2:Y:S02]  /*b610*/  F2I.U32.TRUNC.NTZ R17, R4 ;  /* 0x0000000400117305 */ /* 0x0000a4000020f000 */
[----:B------:R-:W-:Y:S05]  /*b620*/  @!P0 BRA `(.L_x_195) ;  /* 0x0000000000288947 */ /* 0x000fea0003800000 */
[----:B------:R-:W5:Y:S02]  /*b630*/  LDC R5, c[0x0][0x634] ;  /* 0x00018d00ff057b82 */ /* 0x000f640000000800 */
[----:B-----5:R-:W-:-:S05]  /*b640*/  IADD3 R9, P0, R2, R5, RZ ;  /* 0x0000000502097210 */ /* 0x020fca0007f1e0ff */
[----:B------:R-:W-:-:S04]  /*b650*/  IMAD.X R13, RZ, RZ, R3, P0 ;  /* 0x000000ffff0d7224 */ /* 0x000fc800000e0603 */
[----:B0-----:R-:W-:-:S04]  /*b660*/  IMAD.WIDE.U32 R4, R13, R10, RZ ;  /* 0x0000000a0d047225 */ /* 0x001fc800078e00ff */
[----:B------:R-:W-:-:S04]  /*b670*/  IMAD.WIDE.U32 R6, P0, R9, R11, R4 ;  /* 0x0000000b09067225 */ /* 0x000fc80007800004 */
[----:B------:R-:W-:-:S04]  /*b680*/  IMAD.WIDE.U32 R4, R9, R10, RZ ;  /* 0x0000000a09047225 */ /* 0x000fc800078e00ff */
[----:B------:R-:W-:Y:S01]  /*b690*/  IMAD.X R9, RZ, RZ, RZ, P0 ;  /* 0x000000ffff097224 */ /* 0x000fe200000e06ff */
[----:B------:R-:W-:Y:S01]  /*b6a0*/  IADD3 RZ, P0, R5, R6, RZ ;  /* 0x0000000605ff7210 */ /* 0x000fe20007f1e0ff */
[----:B------:R-:W-:-:S04]  /*b6b0*/  IMAD.MOV.U32 R8, RZ, RZ, R7 ;  /* 0x000000ffff087224 */ /* 0x000fc800078e0007 */
[----:B------:R-:W-:-:S08]  /*b6c0*/  IMAD.WIDE.U32.X R8, R13, R11, R8, P0 ;  /* 0x0000000b0d087225 */ /* 0x000fd000000e0408 */
.L_x_195:
[----:B------:R-:W5:Y:S01]  /*b6d0*/  LDC.64 R24, c[0x0][0x640] ;  /* 0x00019000ff187b82 */ /* 0x000f620000000a00 */
[-C--:B-1----:R-:W-:Y:S01]  /*b6e0*/  SHF.R.U64 R27, R8, R12.reuse, R9 ;  /* 0x0000000c081b7219 */ /* 0x082fe20000001209 */
[----:B--2---:R-:W-:Y:S01]  /*b6f0*/  IMAD.MOV R17, RZ, RZ, -R17 ;  /* 0x000000ffff117224 */ /* 0x004fe200078e0a11 */
[----:B0-----:R-:W-:Y:S01]  /*b700*/  SHF.R.U32.HI R4, RZ, R12, R9 ;  /* 0x0000000cff047219 */ /* 0x001fe20000011609 */
[----:B------:R-:W-:Y:S01]  /*b710*/  ULDC UR11, c[0x0][0x154] ;  /* 0x00005500000b7ab9 */ /* 0x000fe20000000800 */
[----:B------:R-:W-:Y:S01]  /*b720*/  IADD3 R7, P0, RZ, -R27, RZ ;  /* 0x8000001bff077210 */ /* 0x000fe20007f1e0ff */
[----:B------:R-:W-:Y:S02]  /*b730*/  IMAD R17, R19, R17, R16 ;  /* 0x0000001113117224 */ /* 0x000fe400078e0210 */
[----:B------:R-:W0:Y:S01]  /*b740*/  LDC R8, c[0x0][0x618] ;  /* 0x00018600ff087b82 */ /* 0x000e220000000800 */
[----:B------:R-:W-:Y:S02]  /*b750*/  IMAD.MOV.U32 R9, RZ, RZ, 0x1 ;  /* 0x00000001ff097424 */ /* 0x000fe400078e00ff */
[----:B------:R-:W-:-:S04]  /*b760*/  IMAD.X R5, RZ, RZ, ~R4, P0 ;  /* 0x000000ffff057224 */ /* 0x000fc800000e0e04 */
[-C--:B------:R-:W-:Y:S01]  /*b770*/  IMAD R6, R5, R14.reuse, RZ ;  /* 0x0000000e05067224 */ /* 0x080fe200078e02ff */
[----:B------:R-:W1:Y:S01]  /*b780*/  LDC R20, c[0x0][0x608] ;  /* 0x00018200ff147b82 */ /* 0x000e620000000800 */
[----:B------:R-:W-:-:S04]  /*b790*/  IMAD.WIDE.U32 R4, R7, R14, R2 ;  /* 0x0000000e07047225 */ /* 0x000fc800078e0002 */
[----:B------:R-:W-:Y:S01]  /*b7a0*/  IMAD R7, R7, R15, R6 ;  /* 0x0000000f07077224 */ /* 0x000fe200078e0206 */
[----:B------:R-:W-:Y:S02]  /*b7b0*/  I2FP.F32.U32 R6, R18 ;  /* 0x0000001200067245 */ /* 0x000fe40000201000 */
[----:B------:R-:W2:Y:S01]  /*b7c0*/  LDC R22, c[0x0][0x658] ;  /* 0x00019600ff167b82 */ /* 0x000ea20000000800 */
[----:B------:R-:W-:Y:S01]  /*b7d0*/  IMAD.IADD R5, R5, 0x1, R7 ;  /* 0x0000000105057824 */ /* 0x000fe200078e0207 */
[----:B-----5:R-:W-:Y:S01]  /*b7e0*/  ISETP.NE.U32.AND P0, PT, R24, RZ, PT ;  /* 0x000000ff1800720c */ /* 0x020fe20003f05070 */
[----:B------:R-:W-:Y:S01]  /*b7f0*/  FMUL R6, R6, UR11 ;  /* 0x0000000b06067c20 */ /* 0x000fe20008400000 */
[----:B------:R-:W-:Y:S02]  /*b800*/  IMAD.MOV.U32 R7, RZ, RZ, -0x1 ;  /* 0xffffffffff077424 */ /* 0x000fe400078e00ff */
[----:B------:R-:W-:Y:S01]  /*b810*/  ISETP.NE.AND.EX P0, PT, R25, RZ, PT, P0 ;  /* 0x000000ff1900720c */ /* 0x000fe20003f05300 */
[----:B------:R1:W2:Y:S01]  /*b820*/  F2I.U32.TRUNC.NTZ R13, R6 ;  /* 0x00000006000d7305 */ /* 0x0002a2000020f000 */
[----:B------:R-:W3:Y:S01]  /*b830*/  LDC R15, c[0x0][0x148] ;  /* 0x00005200ff0f7b82 */ /* 0x000ee20000000800 */
[----:B0-----:R-:W-:-:S02]  /*b840*/  SHF.R.U64 R12, R4, R8, R5 ;  /* 0x00000008040c7219 */ /* 0x001fc40000001205 */
[----:B------:R-:W-:-:S05]  /*b850*/  SHF.R.U32.HI R5, RZ, R8, R5 ;  /* 0x00000008ff057219 */ /* 0x000fca0000011605 */
[----:B------:R-:W0:Y:S01]  /*b860*/  LDC R16, c[0x0][0x600] ;  /* 0x00018000ff107b82 */ /* 0x000e220000000800 */
[-CC-:B-1----:R-:W-:Y:S02]  /*b870*/  SHF.R.U64 R10, R12, R20.reuse, R5.reuse ;  /* 0x000000140c0a7219 */ /* 0x182fe40000001205 */
[----:B------:R-:W-:-:S05]  /*b880*/  SHF.R.U32.HI R5, RZ, R20, R5 ;  /* 0x00000014ff057219 */ /* 0x000fca0000011605 */
[----:B------:R-:W1:Y:S01]  /*b890*/  LDC R21, c[0x0][0x648] ;  /* 0x00019200ff157b82 */ /* 0x000e620000000800 */
[-CC-:B--2---:R-:W-:Y:S02]  /*b8a0*/  SHF.R.U64 R14, R10, R22.reuse, R5.reuse ;  /* 0x000000160a0e7219 */ /* 0x184fe40000001205 */
[-C--:B------:R-:W-:Y:S02]  /*b8b0*/  SHF.L.U32 R7, R7, R22.reuse, RZ ;  /* 0x0000001607077219 */ /* 0x080fe400000006ff */
[-C--:B------:R-:W-:Y:S01]  /*b8c0*/  SHF.R.U32.HI R5, RZ, R22.reuse, R5 ;  /* 0x00000016ff057219 */ /* 0x080fe20000011605 */
[----:B------:R-:W-:Y:S01]  /*b8d0*/  IMAD.MOV.U32 R4, RZ, RZ, R14 ;  /* 0x000000ffff047224 */ /* 0x000fe200078e000e */
[----:B------:R-:W-:Y:S01]  /*b8e0*/  SHF.L.U32 R36, R9, R22, RZ ;  /* 0x0000001609247219 */ /* 0x000fe200000006ff */
[----:B------:R-:W2:Y:S01]  /*b8f0*/  LDC R23, c[0x0][0x638] ;  /* 0x00018e00ff177b82 */ /* 0x000ea20000000800 */
[----:B------:R-:W-:-:S07]  /*b900*/  LOP3.LUT R19, RZ, R7, RZ, 0x33, !PT ;  /* 0x00000007ff137212 */ /* 0x000fce00078e33ff */
[----:B------:R-:W0:Y:S01]  /*b910*/  LDC R26, c[0x0][0x610] ;  /* 0x00018400ff1a7b82 */ /* 0x000e220000000800 */
[----:B------:R-:W-:Y:S05]  /*b920*/  @!P0 BRA `(.L_x_196) ;  /* 0x0000000000288947 */ /* 0x000fea0003800000 */
[----:B------:R-:W5:Y:S02]  /*b930*/  LDC R9, c[0x0][0x64c] ;  /* 0x00019300ff097b82 */ /* 0x000f640000000800 */
[----:B-----5:R-:W-:-:S05]  /*b940*/  IADD3 R9, P0, R14, R9, RZ ;  /* 0x000000090e097210 */ /* 0x020fca0007f1e0ff */
        /* <DEDUP_REMOVED lines=8> */
.L_x_196:
[----:B-1----:R-:W-:Y:S01]  /*b9d0*/  SHF.R.U64 R4, R4, R21, R5 ;  /* 0x0000001504047219 */ /* 0x002fe20000001205 */
[----:B0-----:R-:W-:Y:S01]  /*b9e0*/  VIADD R7, R16, 0xffffffff ;  /* 0xffffffff10077836 */ /* 0x001fe20000000000 */
[----:B------:R-:W-:Y:S01]  /*b9f0*/  LOP3.LUT R9, R10, R19, RZ, 0xc0, !PT ;  /* 0x000000130a097212 */ /* 0x000fe200078ec0ff */
[----:B------:R-:W-:Y:S01]  /*ba00*/  IMAD.MOV R13, RZ, RZ, -R13 ;  /* 0x000000ffff0d7224 */ /* 0x000fe200078e0a0d */
[----:B------:R-:W-:Y:S01]  /*ba10*/  R2UR UR13, R27 ;  /* 0x000000001b0d72ca */ /* 0x000fe200000e0000 */
[----:B------:R-:W-:Y:S01]  /*ba20*/  IMAD.MOV R5, RZ, RZ, -R4 ;  /* 0x000000ffff057224 */ /* 0x000fe200078e0a04 */
[----:B------:R-:W-:Y:S01]  /*ba30*/  LOP3.LUT R7, R12, R7, RZ, 0xc0, !PT ;  /* 0x000000070c077212 */ /* 0x000fe200078ec0ff */
[----:B------:R-:W-:Y:S02]  /*ba40*/  IMAD R36, R36, R4, R9 ;  /* 0x0000000424247224 */ /* 0x000fe400078e0209 */
[----:B---3--:R-:W-:Y:S02]  /*ba50*/  @P4 IMAD R17, R15, R13, R18 ;  /* 0x0000000d0f114224 */ /* 0x008fe400078e0212 */
[----:B--2---:R-:W-:-:S02]  /*ba60*/  IMAD R4, R5, R23, R14 ;  /* 0x0000001705047224 */ /* 0x004fc400078e020e */
[----:B------:R-:W-:Y:S02]  /*ba70*/  IMAD R36, R36, R26, R17 ;  /* 0x0000001a24247224 */ /* 0x000fe400078e0211 */
[----:B------:R-:W-:Y:S02]  /*ba80*/  IMAD R7, R4, R16, R7 ;  /* 0x0000001004077224 */ /* 0x000fe400078e0207 */
[----:B------:R-:W-:-:S03]  /*ba90*/  IMAD.MOV.U32 R4, RZ, RZ, 0x1 ;  /* 0x00000001ff047424 */ /* 0x000fc600078e00ff */
[----:B------:R-:W-:Y:S02]  /*baa0*/  SEL R5, R7, R36, !P4 ;  /* 0x0000002407057207 */ /* 0x000fe40006000000 */
[----:B------:R-:W-:-:S07]  /*bab0*/  SEL R36, R36, R7, !P4 ;  /* 0x0000000724247207 */ /* 0x000fce0006000000 */
.L_x_194:
[----:B------:R-:W-:Y:S01]  /*bac0*/  LOP3.LUT P0, RZ, R4, 0xff, RZ, 0xc0, !PT ;  /* 0x000000ff04ff7812 */ /* 0x000fe2000780c0ff */
[----:B------:R-:W-:-:S12]  /*bad0*/  IMAD.MOV.U32 R4, RZ, RZ, R36 ;  /* 0x000000ffff047224 */ /* 0x000fd800078e0024 */
[----:B------:R-:W-:Y:S05]  /*bae0*/  @P0 BRA `(.L_x_197) ;  /* 0xffffff5400240947 */ /* 0x000fea000383ffff */
[----:B------:R-:W-:Y:S05]  /*baf0*/  EXIT ;  /* 0x000000000000794d */ /* 0x000fea0003800000 */
.L_x_3:
[----:B0-----:R-:W-:Y:S01]  /*bb00*/  ULDC.64 UR4, c[0x0][0x650] ;  /* 0x0001940000047ab9 */ /* 0x001fe20000000a00 */
[----:B------:R-:W-:Y:S01]  /*bb10*/  PRMT R4, RZ, 0x7610, R4 ;  /* 0x00007610ff047816 */ /* 0x000fe20000000004 */
[----:B------:R-:W-:Y:S01]  /*bb20*/  IMAD.MOV.U32 R5, RZ, RZ, -0x1 ;  /* 0xffffffffff057424 */ /* 0x000fe200078e00ff */
[----:B------:R-:W-:Y:S01]  /*bb30*/  ISETP.GE.U32.AND P0, PT, R2, UR4, PT ;  /* 0x0000000402007c0c */ /* 0x000fe2000bf06070 */
[----:B------:R-:W-:Y:S02]  /*bb40*/  IMAD.MOV.U32 R9, RZ, RZ, -0x1 ;  /* 0xffffffffff097424 */ /* 0x000fe400078e00ff */
        /* <DEDUP_REMOVED lines=21> */
.L_x_199:
[--C-:B------:R-:W-:Y:S01]  /*bca0*/  SHF.R.U64 R14, R12, R16, R13.reuse ;  /* 0x000000100c0e7219 */ /* 0x100fe2000000120d */
[----:B------:R-:W0:Y:S01]  /*bcb0*/  LDC R20, c[0x0][0x618] ;  /* 0x00018600ff147b82 */ /* 0x000e220000000800 */
[----:B------:R-:W-:Y:S01]  /*bcc0*/  I2FP.F32.U32 R5, R6 ;  /* 0x0000000600057245 */ /* 0x000fe20000201000 */
[----:B------:R-:W-:Y:S01]  /*bcd0*/  ULDC UR4, c[0x0][0x150] ;  /* 0x0000540000047ab9 */ /* 0x000fe20000000800 */
[----:B------:R-:W-:Y:S02]  /*bce0*/  SHF.R.U32.HI R4, RZ, R16, R13 ;  /* 0x00000010ff047219 */ /* 0x000fe4000001160d */
[----:B------:R-:W-:Y:S01]  /*bcf0*/  IADD3 R7, P0, RZ, -R14, RZ ;  /* 0x8000000eff077210 */ /* 0x000fe20007f1e0ff */
[----:B------:R-:W-:Y:S01]  /*bd00*/  FMUL R11, R5, UR4 ;  /* 0x00000004050b7c20 */ /* 0x000fe20008400000 */
[----:B------:R-:W-:Y:S01]  /*bd10*/  ULDC UR4, c[0x0][0x154] ;  /* 0x0000550000047ab9 */ /* 0x000fe20000000800 */
[----:B------:R-:W1:Y:S02]  /*bd20*/  LDC.64 R22, c[0x0][0x640] ;  /* 0x00019000ff167b82 */ /* 0x000e640000000a00 */
[----:B------:R-:W-:-:S02]  /*bd30*/  IMAD.X R9, RZ, RZ, ~R4, P0 ;  /* 0x000000ffff097224 */ /* 0x000fc400000e0e04 */
[----:B------:R-:W2:Y:S01]  /*bd40*/  F2I.U32.TRUNC.NTZ R11, R11 ;  /* 0x0000000b000b7305 */ /* 0x000ea2000020f000 */
[----:B------:R-:W-:-:S03]  /*bd50*/  IMAD.WIDE.U32 R4, R7, R18, R2 ;  /* 0x0000001207047225 */ /* 0x000fc600078e0002 */
[----:B------:R-:W3:Y:S01]  /*bd60*/  LDC R13, c[0x0][0x144] ;  /* 0x00005100ff0d7b82 */ /* 0x000ee20000000800 */
[----:B------:R-:W-:-:S04]  /*bd70*/  IMAD R10, R9, R18, RZ ;  /* 0x00000012090a7224 */ /* 0x000fc800078e02ff */
[----:B------:R-:W-:Y:S02]  /*bd80*/  IMAD R7, R7, R19, R10 ;  /* 0x0000001307077224 */ /* 0x000fe400078e020a */
[----:B------:R-:W-:Y:S01]  /*bd90*/  IMAD.MOV.U32 R10, RZ, RZ, -0x1 ;  /* 0xffffffffff0a7424 */ /* 0x000fe200078e00ff */
[----:B------:R-:W4:Y:S01]  /*bda0*/  LDC R16, c[0x0][0x608] ;  /* 0x00018200ff107b82 */ /* 0x000f220000000800 */
[----:B------:R-:W-:Y:S01]  /*bdb0*/  IMAD.IADD R5, R5, 0x1, R7 ;  /* 0x0000000105057824 */ /* 0x000fe200078e0207 */
[----:B------:R-:W-:-:S04]  /*bdc0*/  I2FP.F32.U32 R7, R8 ;  /* 0x0000000800077245 */ /* 0x000fc80000201000 */
[-C--:B0-----:R-:W-:Y:S01]  /*bdd0*/  SHF.R.U64 R12, R4, R20.reuse, R5 ;  /* 0x00000014040c7219 */ /* 0x081fe20000001205 */
[----:B--2---:R-:W-:Y:S01]  /*bde0*/  IMAD.MOV R4, RZ, RZ, -R11 ;  /* 0x000000ffff047224 */ /* 0x004fe200078e0a0b */
[----:B------:R-:W0:Y:S01]  /*bdf0*/  LDC R9, c[0x0][0x658] ;  /* 0x00019600ff097b82 */ /* 0x000e220000000800 */
[----:B-1----:R-:W-:Y:S01]  /*be00*/  ISETP.NE.U32.AND P0, PT, R22, RZ, PT ;  /* 0x000000ff1600720c */ /* 0x002fe20003f05070 */
[----:B------:R-:W-:Y:S01]  /*be10*/  FMUL R7, R7, UR4 ;  /* 0x0000000407077c20 */ /* 0x000fe20008400000 */
[----:B------:R-:W-:Y:S02]  /*be20*/  SHF.R.U32.HI R5, RZ, R20, R5 ;  /* 0x00000014ff057219 */ /* 0x000fe40000011605 */
[----:B------:R-:W-:-:S03]  /*be30*/  ISETP.NE.AND.EX P0, PT, R23, RZ, PT, P0 ;  /* 0x000000ff1700720c */ /* 0x000fc60003f05300 */
[----:B------:R-:W1:Y:S01]  /*be40*/  LDC R19, c[0x0][0x148] ;  /* 0x00005200ff137b82 */ /* 0x000e620000000800 */
[----:B---3--:R-:W-:Y:S02]  /*be50*/  IMAD R20, R13, R4, R6 ;  /* 0x000000040d147224 */ /* 0x008fe400078e0206 */
[----:B------:R-:W-:-:S05]  /*be60*/  IMAD.MOV.U32 R6, RZ, RZ, 0x1 ;  /* 0x00000001ff067424 */ /* 0x000fca00078e00ff */
[----:B------:R-:W2:Y:S01]  /*be70*/  LDC R18, c[0x0][0x600] ;  /* 0x00018000ff127b82 */ /* 0x000ea20000000800 */
[-CC-:B----4-:R-:W-:Y:S02]  /*be80*/  SHF.R.U64 R15, R12, R16.reuse, R5.reuse ;  /* 0x000000100c0f7219 */ /* 0x190fe40000001205 */
[----:B------:R-:W-:Y:S02]  /*be90*/  SHF.R.U32.HI R4, RZ, R16, R5 ;  /* 0x00000010ff047219 */ /* 0x000fe40000011605 */
[----:B------:R3:W4:Y:S03]  /*bea0*/  F2I.U32.TRUNC.NTZ R16, R7 ;  /* 0x0000000700107305 */ /* 0x000726000020f000 */
[----:B------:R-:W1:Y:S01]  /*beb0*/  LDC R21, c[0x0][0x648] ;  /* 0x00019200ff157b82 */ /* 0x000e620000000800 */
[-C--:B0-----:R-:W-:Y:S02]  /*bec0*/  SHF.R.U64 R17, R15, R9.reuse, R4 ;  /* 0x000000090f117219 */ /* 0x081fe40000001204 */
[----:B------:R-:W-:-:S02]  /*bed0*/  SHF.L.U32 R10, R10, R9, RZ ;  /* 0x000000090a0a7219 */ /* 0x000fc400000006ff */
[-C--:B------:R-:W-:Y:S01]  /*bee0*/  SHF.R.U32.HI R5, RZ, R9.reuse, R4 ;  /* 0x00000009ff057219 */ /* 0x080fe20000011604 */
[----:B------:R-:W-:Y:S01]  /*bef0*/  IMAD.MOV.U32 R4, RZ, RZ, R17 ;  /* 0x000000ffff047224 */ /* 0x000fe200078e0011 */
[----:B------:R-:W-:Y:S01]  /*bf00*/  SHF.L.U32 R25, R6, R9, RZ ;  /* 0x0000000906197219 */ /* 0x000fe200000006ff */
[----:B------:R-:W0:Y:S01]  /*bf10*/  LDC R24, c[0x0][0x638] ;  /* 0x00018e00ff187b82 */ /* 0x000e220000000800 */
[----:B------:R-:W-:-:S07]  /*bf20*/  LOP3.LUT R26, RZ, R10, RZ, 0x33, !PT ;  /* 0x0000000aff1a7212 */ /* 0x000fce00078e33ff */
[----:B------:R-:W0:Y:S01]  /*bf30*/  LDC R27, c[0x0][0x610] ;  /* 0x00018400ff1b7b82 */ /* 0x000e220000000800 */
[----:B---34-:R-:W-:Y:S05]  /*bf40*/  @!P0 BRA `(.L_x_200) ;  /* 0x0000000000288947 */ /* 0x018fea0003800000 */
[----:B------:R-:W3:Y:S02]  /*bf50*/  LDC R4, c[0x0][0x64c] ;  /* 0x00019300ff047b82 */ /* 0x000ee40000000800 */
[----:B---3--:R-:W-:-:S05]  /*bf60*/  IADD3 R9, P0, R17, R4, RZ ;  /* 0x0000000411097210 */ /* 0x008fca0007f1e0ff */
        /* <DEDUP_REMOVED lines=8> */
.L_x_200:
[----:B-1----:R-:W-:Y:S01]  /*bff0*/  SHF.R.U64 R5, R4, R21, R5 ;  /* 0x0000001504057219 */ /* 0x002fe20000001205 */
[----:B--2---:R-:W-:Y:S01]  /*c000*/  VIADD R7, R18, 0xffffffff ;  /* 0xffffffff12077836 */ /* 0x004fe20000000000 */
[----:B------:R-:W-:Y:S01]  /*c010*/  LOP3.LUT R4, R15, R26, RZ, 0xc0, !PT ;  /* 0x0000001a0f047212 */ /* 0x000fe200078ec0ff */
[----:B------:R-:W-:Y:S02]  /*c020*/  IMAD.MOV R16, RZ, RZ, -R16 ;  /* 0x000000ffff107224 */ /* 0x000fe400078e0a10 */
[----:B------:R-:W-:Y:S01]  /*c030*/  IMAD.MOV R6, RZ, RZ, -R5 ;  /* 0x000000ffff067224 */ /* 0x000fe200078e0a05 */
[----:B------:R-:W-:Y:S01]  /*c040*/  LOP3.LUT R7, R12, R7, RZ, 0xc0, !PT ;  /* 0x000000070c077212 */ /* 0x000fe200078ec0ff */
[----:B------:R-:W-:Y:S02]  /*c050*/  IMAD R5, R25, R5, R4 ;  /* 0x0000000519057224 */ /* 0x000fe400078e0204 */
[----:B------:R-:W-:Y:S02]  /*c060*/  @P4 IMAD R20, R19, R16, R8 ;  /* 0x0000001013144224 */ /* 0x000fe400078e0208 */
[----:B0-----:R-:W-:-:S02]  /*c070*/  IMAD R4, R6, R24, R17 ;  /* 0x0000001806047224 */ /* 0x001fc400078e0211 */
[----:B------:R-:W-:Y:S02]  /*c080*/  IMAD R5, R5, R27, R20 ;  /* 0x0000001b05057224 */ /* 0x000fe400078e0214 */
[----:B------:R-:W-:Y:S02]  /*c090*/  IMAD R6, R4, R18, R7 ;  /* 0x0000001204067224 */ /* 0x000fe400078e0207 */
[----:B------:R-:W-:Y:S02]  /*c0a0*/  IMAD.MOV.U32 R8, RZ, RZ, 0x1 ;  /* 0x00000001ff087424 */ /* 0x000fe400078e00ff */
[----:B------:R-:W-:Y:S01]  /*c0b0*/  IMAD.MOV.U32 R13, RZ, RZ, R14 ;  /* 0x000000ffff0d7224 */ /* 0x000fe200078e000e */
[----:B------:R-:W-:Y:S02]  /*c0c0*/  SEL R9, R6, R5, !P4 ;  /* 0x0000000506097207 */ /* 0x000fe40006000000 */
[----:B------:R-:W-:Y:S02]  /*c0d0*/  PRMT R4, R8, 0x7610, R4 ;  /* 0x0000761008047816 */ /* 0x000fe40000000004 */
[----:B------:R-:W-:-:S07]  /*c0e0*/  SEL R5, R5, R6, !P4 ;  /* 0x0000000605057207 */ /* 0x000fce0006000000 */
.L_x_198:
[----:B------:R-:W-:-:S08]  /*c0f0*/  NOP ;  /* 0x0000000000007918 */ /* 0x000fd00000000000 */
[----:B------:R-:W0:-:S00]  /*c100*/  USETMAXREG.DEALLOC.CTAPOOL 0x28 ;  /* 0x00000028000079c8 */ /* 0x000e0000080e0500 */
[----:B------:R-:W-:-:S13]  /*c110*/  ISETP.NE.AND P0, PT, RZ, UR7, PT ;  /* 0x00000007ff007c0c */ /* 0x000fda000bf05270 */
[----:B------:R-:W-:Y:S05]  /*c120*/  @P0 EXIT ;  /* 0x000000000000094d */ /* 0x000fea0003800000 */
[----:B0-----:R-:W-:Y:S01]  /*c130*/  LOP3.LUT P0, RZ, R4, 0xff, RZ, 0xc0, !PT ;  /* 0x000000ff04ff7812 */ /* 0x001fe2000780c0ff */
[----:B------:R-:W-:Y:S02]  /*c140*/  IMAD.MOV.U32 R10, RZ, RZ, 0x1 ;  /* 0x00000001ff0a7424 */ /* 0x000fe400078e00ff */
[----:B------:R-:W-:-:S10]  /*c150*/  IMAD.MOV.U32 R11, RZ, RZ, RZ ;  /* 0x000000ffff0b7224 */ /* 0x000fd400078e00ff */
[----:B------:R-:W-:Y:S05]  /*c160*/  @!P0 BRA `(.L_x_201) ;  /* 0x0000000c00648947 */ /* 0x000fea0003800000 */
[----:B------:R-:W-:Y:S01]  /*c170*/  ULDC UR4, c[0x0][0x28c] ;  /* 0x0000a30000047ab9 */ /* 0x000fe20000000800 */
[----:B------:R-:W-:Y:S01]  /*c180*/  ULDC UR5, c[0x0][0x600] ;  /* 0x0001800000057ab9 */ /* 0x000fe20000000800 */
[----:B------:R-:W-:Y:S01]  /*c190*/  UIADD3 UR11, UR4, 0xff, URZ ;  /* 0x000000ff040b7890 */ /* 0x000fe2000fffe03f */
[C---:B------:R-:W-:Y:S01]  /*c1a0*/  LOP3.LUT P2, RZ, R0.reuse, 0x7f, RZ, 0xc0, !PT ;  /* 0x0000007f00ff7812 */ /* 0x040fe2000784c0ff */
[----:B------:R-:W-:Y:S01]  /*c1b0*/  ULDC UR7, c[0x0][0x658] ;  /* 0x0001960000077ab9 */ /* 0x000fe20000000800 */
[----:B------:R-:W-:Y:S01]  /*c1c0*/  UMOV UR9, 0xffffffff ;  /* 0xffffffff00097882 */ /* 0x000fe20000000000 */
[----:B------:R-:W-:Y:S01]  /*c1d0*/  UMOV UR12, 0x1 ;  /* 0x00000001000c7882 */ /* 0x000fe20000000000 */
[----:B------:R-:W-:Y:S01]  /*c1e0*/  UIADD3 UR4, UR5, -0x1, URZ ;  /* 0xffffffff05047890 */ /* 0x000fe2000fffe03f */
[----:B------:R-:W-:Y:S01]  /*c1f0*/  LOP3.LUT P0, RZ, R0, 0x1f, RZ, 0xc0, !PT ;  /* 0x0000001f00ff7812 */ /* 0x000fe2000780c0ff */
[----:B------:R-:W-:Y:S01]  /*c200*/  USHF.L.U32 UR10, UR9, UR7, URZ ;  /* 0x00000007090a7299 */ /* 0x000fe2000800063f */
[----:B------:R-:W-:Y:S01]  /*c210*/  BSSY B0, `(.L_x_201) ;  /* 0x00000ce000007945 */ /* 0x000fe20003800000 */
[----:B------:R-:W-:Y:S01]  /*c220*/  USHF.L.U32 UR5, UR12, UR7, URZ ;  /* 0x000000070c057299 */ /* 0x000fe2000800063f */
[----:B------:R-:W-:Y:S01]  /*c230*/  PLOP3.LUT P0, PT, P0, P2, PT, 0x8a, 0x0 ;  /* 0x000000000000781c */ /* 0x000fe20000705172 */
[----:B------:R-:W-:Y:S01]  /*c240*/  USHF.R.S32.HI UR12, URZ, 0x1f, UR11 ;  /* 0x0000001f3f0c7899 */ /* 0x000fe2000801140b */
[----:B------:R-:W-:Y:S01]  /*c250*/  IMAD.MOV.U32 R0, RZ, RZ, 0x1 ;  /* 0x00000001ff007424 */ /* 0x000fe200078e00ff */
[----:B------:R-:W-:Y:S01]  /*c260*/  ULDC UR8, c[0x0][0xc] ;  /* 0x0000030000087ab9 */ /* 0x000fe20000000800 */
[----:B------:R-:W-:Y:S01]  /*c270*/  ULDC UR9, c[0x0][0x10] ;  /* 0x0000040000097ab9 */ /* 0x000fe20000000800 */
[----:B------:R-:W-:Y:S01]  /*c280*/  ULEA.HI UR12, UR12, UR11, URZ, 0x8 ;  /* 0x0000000b0c0c7291 */ /* 0x000fe2000f8f403f */
[----:B------:R-:W-:Y:S01]  /*c290*/  IMAD.MOV.U32 R10, RZ, RZ, 0x1 ;  /* 0x00000001ff0a7424 */ /* 0x000fe200078e00ff */
[----:B------:R-:W-:Y:S01]  /*c2a0*/  UIMAD.WIDE.U32 UR8, UR8, UR9, URZ ;  /* 0x00000009080872a5 */ /* 0x000fe2000f8e003f */
[----:B------:R-:W-:Y:S01]  /*c2b0*/  IMAD.MOV.U32 R11, RZ, RZ, RZ ;  /* 0x000000ffff0b7224 */ /* 0x000fe200078e00ff */
[----:B------:R-:W-:-:S02]  /*c2c0*/  ULOP3.LUT UR7, URZ, UR10, URZ, 0x33, !UPT ;  /* 0x0000000a3f077292 */ /* 0x000fc4000f8e333f */
[----:B------:R-:W-:Y:S01]  /*c2d0*/  USHF.R.S32.HI UR13, URZ, 0x8, UR12 ;  /* 0x000000083f0d7899 */ /* 0x000fe2000801140c */
[----:B------:R-:W-:Y:S01]  /*c2e0*/  ULDC UR10, c[0x0][0x14] ;  /* 0x00000500000a7ab9 */ /* 0x000fe20000000800 */
[----:B------:R-:W-:Y:S02]  /*c2f0*/  ULOP3.LUT UR15, UR6, 0x2, URZ, 0xfc, !UPT ;  /* 0x00000002060f7892 */ /* 0x000fe4000f8efc3f */
[----:B------:R-:W-:Y:S02]  /*c300*/  UIMAD.WIDE.U32 UR38, UR8, UR10, URZ ;  /* 0x0000000a082672a5 */ /* 0x000fe4000f8e003f */
[----:B------:R-:W-:Y:S02]  /*c310*/  UIMAD UR14, UR9, UR10, URZ ;  /* 0x0000000a090e72a4 */ /* 0x000fe4000f8e023f */
[----:B------:R-:W-:Y:S02]  /*c320*/  UIADD3 UR21, UR13, 0x1, URZ ;  /* 0x000000010d157890 */ /* 0x000fe4000fffe03f */
[----:B------:R-:W-:Y:S01]  /*c330*/  UIADD3 UR14, UR39, UR14, URZ ;  /* 0x0000000e270e7290 */ /* 0x000fe2000fffe03f */
[----:B------:R-:W-:-:S11]  /*c340*/  ULDC.64 UR40, c[0x0][0x198] ;  /* 0x0000660000287ab9 */ /* 0x000fd60000000a00 */
.L_x_213:
[----:B------:R-:W-:-:S03]  /*c350*/  UMOV UR8, 0xffffffff ;  /* 0xffffffff00087882 */ /* 0x000fc60000000000 */
[----:B------:R-:W-:Y:S05]  /*c360*/  BRA.DIV UR8, `(.L_x_202) ;  /* 0x0000000e08b47947 */ /* 0x000fea000b800000 */
[----:B------:R-:W-:-:S13]  /*c370*/  ELECT P1, URZ, PT ;  /* 0x00000000003f782f */ /* 0x000fda0003820000 */
.L_x_223:
[----:B------:R-:W0:Y:S01]  /*c380*/  LDC R4, c[0x0][0x28c] ;  /* 0x0000a300ff047b82 */ /* 0x000e220000000800 */
[----:B------:R-:W-:Y:S01]  /*c390*/  BSSY B1, `(.L_x_203) ;  /* 0x0000044000017945 */ /* 0x000fe20003800000 */
[----:B0-----:R-:W-:-:S13]  /*c3a0*/  ISETP.LT.OR P1, PT, R4, 0x1, !P1 ;  /* 0x000000010400780c */ /* 0x001fda0004f21670 */
[----:B------:R-:W-:Y:S05]  /*c3b0*/  @P1 BRA `(.L_x_204) ;  /* 0x0000000400041947 */ /* 0x000fea0003800000 */
[----:B------:R-:W-:Y:S02]  /*c3c0*/  IMAD R8, R5, 0xc0, RZ ;  /* 0x000000c005087824 */ /* 0x000fe400078e02ff */
[----:B------:R-:W-:Y:S02]  /*c3d0*/  IMAD R9, R9, 0x50, RZ ;  /* 0x0000005009097824 */ /* 0x000fe400078e02ff */
[----:B------:R-:W-:Y:S02]  /*c3e0*/  IMAD.MOV.U32 R14, RZ, RZ, RZ ;  /* 0x000000ffff0e7224 */ /* 0x000fe400078e00ff */
[----:B------:R-:W-:Y:S02]  /*c3f0*/  IMAD.U32 R16, RZ, RZ, UR21 ;  /* 0x00000015ff107e24 */ /* 0x000fe4000f8e00ff */
[----:B------:R-:W-:Y:S02]  /*c400*/  IMAD.MOV.U32 R4, RZ, RZ, R10 ;  /* 0x000000ffff047224 */ /* 0x000fe400078e000a */
[----:B------:R-:W-:-:S07]  /*c410*/  IMAD.MOV.U32 R5, RZ, RZ, R11 ;  /* 0x000000ffff057224 */ /* 0x000fce00078e000b */
.L_x_208:
[----:B------:R-:W0:Y:S01]  /*c420*/  S2R R7, SR_CgaCtaId ;  /* 0x0000000000077919 */ /* 0x000e220000008800 */
[----:B------:R-:W-:-:S04]  /*c430*/  MOV R6, 0x400 ;  /* 0x0000040000067802 */ /* 0x000fc80000000f00 */
[----:B0-----:R-:W-:Y:S02]  /*c440*/  LEA R12, R7, R6, 0x18 ;  /* 0x00000006070c7211 */ /* 0x001fe400078ec0ff */
[----:B------:R-:W-:Y:S01]  /*c450*/  SHF.L.U32 R6, R4, 0x1f, RZ ;  /* 0x0000001f04067819 */ /* 0x000fe200000006ff */
[----:B------:R-:W0:Y:S02]  /*c460*/  @!P2 LDC R7, c[0x0][0x500] ;  /* 0x00014000ff07ab82 */ /* 0x000e240000000800 */
[----:B------:R-:W-:-:S04]  /*c470*/  IMAD R15, R5, 0x8, R12 ;  /* 0x00000008050f7824 */ /* 0x000fc800078e020c */
[----:B------:R-:W1:Y:S02]  /*c480*/  SYNCS.PHASECHK.TRANS64.TRYWAIT P1, [R15+URZ+0x18], R6 ;  /* 0x000018060f0075a7 */ /* 0x000e64000802017f */
[----:B-1----:R-:W-:Y:S05]  /*c490*/  @!P1 BRA `(.L_x_205) ;  /* 0x0000000c00889947 */ /* 0x002fea0003800000 */
.L_x_224:
[----:B------:R-:W-:Y:S01]  /*c4a0*/  UPRMT UR8, UR15, 0x9910, URZ ;  /* 0x000099100f087896 */ /* 0x000fe2000800003f */
[----:B0-----:R0:W-:Y:S03]  /*c4b0*/  @!P2 SYNCS.ARRIVE.TRANS64 RZ, [R15+URZ], R7 ;  /* 0x000000070fffa9a7 */ /* 0x0011e6000800003f */
[----:B------:R-:W-:-:S06]  /*c4c0*/  UISETP.NE.AND UP0, UPT, UR8, 0x2, UPT ;  /* 0x000000020800788c */ /* 0x000fcc000bf05270 */
[----:B------:R-:W-:-:S13]  /*c4d0*/  PLOP3.LUT P1, PT, PT, PT, UP0, 0x80, 0x0 ;  /* 0x000000000000781c */ /* 0x000fda0003f2f008 */
[----:B0-----:R-:W-:Y:S05]  /*c4e0*/  @P1 BRA `(.L_x_206) ;  /* 0x0000000000041947 */ /* 0x001fea0003800000 */
[----:B------:R-:W-:Y:S01]  /*c4f0*/  BPT.TRAP 0x1 ;  /* 0x000000040000795c */ /* 0x000fe20000300000 */
.L_x_206:
[----:B------:R-:W-:Y:S05]  /*c500*/  @P0 BRA `(.L_x_207) ;  /* 0x0000000000040947 */ /* 0x000fea0003800000 */
[----:B------:R-:W-:Y:S01]  /*c510*/  BPT.TRAP 0x1 ;  /* 0x000000040000795c */ /* 0x000fe20000300000 */
.L_x_207:
[C-C-:B-1----:R-:W-:Y:S01]  /*c520*/  IMAD R6, R5.reuse, 0xc000, R12.reuse ;  /* 0x0000c00005067824 */ /* 0x142fe200078e020c */
[----:B------:R-:W-:Y:S01]  /*c530*/  R2UR UR34, R14 ;  /* 0x000000000e2272ca */ /* 0x000fe200000e0000 */
[----:B------:R-:W-:Y:S01]  /*c540*/  IMAD R12, R5, 0x5000, R12 ;  /* 0x00005000050c7824 */ /* 0x000fe200078e020c */
[----:B------:R-:W-:Y:S01]  /*c550*/  R2UR UR33, R15 ;  /* 0x000000000f2172ca */ /* 0x000fe200000e0000 */
[----:B------:R-:W-:Y:S01]  /*c560*/  VIADD R16, R16, 0xffffffff ;  /* 0xffffffff10107836 */ /* 0x000fe20000000000 */
[----:B------:R-:W-:Y:S01]  /*c570*/  R2UR UR24, R6 ;  /* 0x00000000061872ca */ /* 0x000fe200000e0000 */
[----:B------:R-:W-:Y:S01]  /*c580*/  UIADD3 UR22, UP0, UR40, 0xf0, URZ ;  /* 0x000000f028167890 */ /* 0x000fe2000ff1e03f */
[----:B------:R-:W-:Y:S01]  /*c590*/  R2UR UR8, R12 ;  /* 0x000000000c0872ca */ /* 0x000fe200000e0000 */
[----:B------:R-:W-:Y:S01]  /*c5a0*/  UIADD3 UR42, UP1, UR40, 0x1f0, URZ ;  /* 0x000001f0282a7890 */ /* 0x000fe2000ff3e03f */
[----:B------:R-:W-:Y:S01]  /*c5b0*/  R2UR UR36, R13 ;  /* 0x000000000d2472ca */ /* 0x000fe200000e0000 */
[----:B------:R-:W-:Y:S01]  /*c5c0*/  UIADD3.X UR23, URZ, UR41, URZ, UP0, !UPT ;  /* 0x000000293f177290 */ /* 0x000fe200087fe43f */
[----:B------:R-:W-:Y:S01]  /*c5d0*/  R2UR UR35, R8 ;  /* 0x00000000082372ca */ /* 0x000fe200000e0000 */
[----:B------:R-:W-:Y:S01]  /*c5e0*/  UIADD3.X UR43, URZ, UR41, URZ, UP1, !UPT ;  /* 0x000000293f2b7290 */ /* 0x000fe20008ffe43f */
[----:B------:R-:W-:Y:S01]  /*c5f0*/  R2UR UR19, R9 ;  /* 0x00000000091372ca */ /* 0x000fe200000e0000 */
[----:B------:R-:W-:Y:S01]  /*c600*/  UIADD3 UR26, UR34, 0x80, URZ ;  /* 0x00000080221a7890 */ /* 0x000fe2000fffe03f */
[----:B------:R-:W-:Y:S01]  /*c610*/  ISETP.GT.AND P3, PT, R16, 0x1, PT ;  /* 0x000000011000780c */ /* 0x000fe20003f64270 */
[----:B------:R-:W-:Y:S01]  /*c620*/  VIADD R5, R5, 0x1 ;  /* 0x0000000105057836 */ /* 0x000fe20000000000 */
[----:B------:R-:W-:Y:S01]  /*c630*/  UMOV UR30, 0x0 ;  /* 0x00000000001e7882 */ /* 0x000fe20000000000 */
[----:B------:R-:W-:Y:S01]  /*c640*/  UIADD3 UR32, UR24, 0x100, URZ ;  /* 0x0000010018207890 */ /* 0x000fe2000fffe03f */
[----:B------:R-:W-:Y:S01]  /*c650*/  VIADD R14, R14, 0x100 ;  /* 0x000001000e0e7836 */ /* 0x000fe20000000000 */
[----:B------:R-:W-:Y:S01]  /*c660*/  UIADD3 UR24, UR24, 0x6100, URZ ;  /* 0x0000610018187890 */ /* 0x000fe2000fffe03f */
[----:B------:R-:W-:Y:S01]  /*c670*/  ISETP.NE.AND P1, PT, R5, 0x3, PT ;  /* 0x000000030500780c */ /* 0x000fe20003f25270 */
[----:B------:R-:W-:-:S02]  /*c680*/  UIADD3 UR16, UR8, 0x24100, URZ ;  /* 0x0002410008107890 */ /* 0x000fc4000fffe03f */
[----:B------:R-:W-:Y:S01]  /*c690*/  UIADD3 UR8, UR8, 0x26900, URZ ;  /* 0x0002690008087890 */ /* 0x000fe2000fffe03f */
[----:B------:R-:W-:Y:S01]  /*c6a0*/  SEL R7, RZ, 0x1, P1 ;  /* 0x00000001ff077807 */ /* 0x000fe20000800000 */
[----:B------:R-:W-:Y:S01]  /*c6b0*/  UMOV UR31, 0x10000000 ;  /* 0x10000000001f7882 */ /* 0x000fe20000000000 */
[----:B------:R-:W-:Y:S01]  /*c6c0*/  UMOV UR25, UR33 ;  /* 0x0000002100197c82 */ /* 0x000fe20008000000 */
[----:B------:R-:W-:Y:S01]  /*c6d0*/  UMOV UR28, UR36 ;  /* 0x00000024001c7c82 */ /* 0x000fe20008000000 */
[----:B------:R-:W-:Y:S01]  /*c6e0*/  UMOV UR27, UR35 ;  /* 0x00000023001b7c82 */ /* 0x000fe20008000000 */
[----:B------:R-:W-:Y:S01]  /*c6f0*/  UMOV UR17, UR33 ;  /* 0x0000002100117c82 */ /* 0x000fe20008000000 */
[----:B------:R-:W-:Y:S01]  /*c700*/  UMOV UR18, UR34 ;  /* 0x0000002200127c82 */ /* 0x000fe20008000000 */
[----:B------:R-:W-:Y:S01]  /*c710*/  UMOV UR20, UR36 ;  /* 0x0000002400147c82 */ /* 0x000fe20008000000 */
[----:B------:R0:W-:Y:S01]  /*c720*/  UTMALDG.3D [UR32], [UR22], desc[UR30] ;  /* 0x00001e20160075b4 */ /* 0x0001e20008011000 */
[----:B------:R-:W-:Y:S01]  /*c730*/  UMOV UR9, UR33 ;  /* 0x0000002100097c82 */ /* 0x000fe20008000000 */
[----:B------:R-:W-:Y:S01]  /*c740*/  UMOV UR11, UR19 ;  /* 0x00000013000b7c82 */ /* 0x000fe20008000000 */
[----:B------:R-:W-:Y:S01]  /*c750*/  UMOV UR12, UR36 ;  /* 0x00000024000c7c82 */ /* 0x000fe20008000000 */
[----:B------:R-:W-:Y:S01]  /*c760*/  UMOV UR10, UR26 ;  /* 0x0000001a000a7c82 */ /* 0x000fe20008000000 */
[----:B------:R-:W-:-:S02]  /*c770*/  LOP3.LUT R4, R4, R7, RZ, 0x3c, !PT ;  /* 0x0000000704047212 */ /* 0x000fc400078e3cff */
[----:B------:R-:W-:Y:S01]  /*c780*/  SEL R5, R5, RZ, P1 ;  /* 0x000000ff05057207 */ /* 0x000fe20000800000 */
[----:B------:R0:W-:Y:S01]  /*c790*/  UTMALDG.3D [UR24], [UR22], desc[UR30] ;  /* 0x00001e18160075b4 */ /* 0x0001e20008011000 */
[----:B------:R0:W-:Y:S01]  /*c7a0*/  UTMALDG.3D [UR16], [UR42], desc[UR30] ;  /* 0x00001e102a0075b4 */ /* 0x0001e20008011000 */
[----:B------:R0:W-:Y:S02]  /*c7b0*/  UTMALDG.3D [UR8], [UR42], desc[UR30] ;  /* 0x00001e082a0075b4 */ /* 0x0001e40008011000 */
[----:B0-----:R-:W-:Y:S05]  /*c7c0*/  @P3 BRA `(.L_x_208) ;  /* 0xfffffffc00143947 */ /* 0x001fea000383ffff */
.L_x_204:
[----:B------:R-:W-:Y:S05]  /*c7d0*/  BSYNC B1 ;  /* 0x0000000000017941 */ /* 0x000fea0003800000 */
.L_x_203:
[----:B------:R-:W-:Y:S01]  /*c7e0*/  LOP3.LUT P5, RZ, R0, 0xff, RZ, 0xc0, !PT ;  /* 0x000000ff00ff7812 */ /* 0x000fe200078ac0ff */
[----:B------:R-:W-:Y:S01]  /*c7f0*/  VIADD R0, R11, UR13 ;  /* 0x0000000d0b007c36 */ /* 0x000fe20008000000 */
[----:B------:R-:W-:Y:S01]  /*c800*/  ULDC.64 UR8, c[0x0][0x650] ;  /* 0x0001940000087ab9 */ /* 0x000fe20000000a00 */
[----:B------:R-:W-:Y:S01]  /*c810*/  IMAD.U32 R7, RZ, RZ, UR13 ;  /* 0x0000000dff077e24 */ /* 0x000fe2000f8e00ff */
[----:B------:R-:W-:Y:S01]  /*c820*/  UISETP.GE.U32.AND UP0, UPT, UR13, 0x3, UPT ;  /* 0x000000030d00788c */ /* 0x000fe2000bf06070 */
[----:B------:R-:W-:Y:S01]  /*c830*/  BSSY B1, `(.L_x_209) ;  /* 0x0000069000017945 */ /* 0x000fe20003800000 */
[----:B------:R-:W-:Y:S01]  /*c840*/  ISETP.GT.U32.AND P1, PT, R0, 0x2, PT ;  /* 0x000000020000780c */ /* 0x000fe20003f24070 */
[----:B------:R-:W-:Y:S02]  /*c850*/  IMAD.MOV.U32 R9, RZ, RZ, -0x1 ;  /* 0xffffffffff097424 */ /* 0x000fe400078e00ff */
[----:B------:R-:W-:Y:S01]  /*c860*/  IMAD.MOV.U32 R13, RZ, RZ, -0x1 ;  /* 0xffffffffff0d7424 */ /* 0x000fe200078e00ff */
[----:B------:R-:W-:-:S02]  /*c870*/  ISETP.LT.U32.AND P1, PT, R7, 0x3, P1 ;  /* 0x000000030700780c */ /* 0x000fc40000f21070 */
[----:B------:R-:W-:Y:S01]  /*c880*/  PLOP3.LUT P3, PT, PT, PT, UP0, 0x80, 0x0 ;  /* 0x000000000000781c */ /* 0x000fe20003f6f008 */
[----:B------:R-:W0:Y:S01]  /*c890*/  @P5 S2R R5, SR_CgaCtaId ;  /* 0x0000000000055919 */ /* 0x000e220000008800 */
[----:B------:R-:W-:-:S04]  /*c8a0*/  @P5 MOV R4, 0x400 ;  /* 0x0000040000045802 */ /* 0x000fc80000000f00 */
[----:B0-----:R-:W-:Y:S01]  /*c8b0*/  @P5 LEA R6, R5, R4, 0x18 ;  /* 0x0000000405065211 */ /* 0x001fe200078ec0ff */
[----:B------:R-:W-:-:S03]  /*c8c0*/  IMAD.WIDE.U32 R4, R0, -0x55555555, RZ ;  /* 0xaaaaaaab00047825 */ /* 0x000fc600078e00ff */
[----:B------:R0:W-:Y:S01]  /*c8d0*/  @P5 SYNCS.ARRIVE.TRANS64.A1T0 RZ, [R6+URZ+0x48], RZ ;  /* 0x000048ff06ff59a7 */ /* 0x0001e2000810003f */
[----:B------:R-:W-:Y:S02]  /*c8e0*/  IADD3 R2, P5, R2, UR38, RZ ;  /* 0x0000002602027c10 */ /* 0x000fe4000ffbe0ff */
[----:B------:R-:W-:Y:S02]  /*c8f0*/  SHF.R.U32.HI R7, RZ, 0x1, R5 ;  /* 0x00000001ff077819 */ /* 0x000fe40000011605 */
[----:B------:R-:W-:Y:S02]  /*c900*/  SEL R5, RZ, 0x1, !P1 ;  /* 0x00000001ff057807 */ /* 0x000fe40004800000 */
[----:B------:R-:W-:Y:S01]  /*c910*/  IADD3.X R3, R3, UR14, RZ, P5, !PT ;  /* 0x0000000e03037c10 */ /* 0x000fe2000affe4ff */
[----:B------:R-:W-:Y:S01]  /*c920*/  IMAD R11, R7, -0x3, R0 ;  /* 0xfffffffd070b7824 */ /* 0x000fe200078e0200 */
[----:B------:R-:W-:Y:S02]  /*c930*/  ISETP.GE.U32.AND P1, PT, R2, UR8, PT ;  /* 0x0000000802007c0c */ /* 0x000fe4000bf26070 */
[----:B------:R-:W-:Y:S01]  /*c940*/  LOP3.LUT R10, R10, R5, RZ, 0x3c, !PT ;  /* 0x000000050a0a7212 */ /* 0x000fe200078e3cff */
[----:B------:R-:W-:Y:S01]  /*c950*/  IMAD.MOV.U32 R5, RZ, RZ, -0x1 ;  /* 0xffffffffff057424 */ /* 0x000fe200078e00ff */
[----:B------:R-:W-:-:S02]  /*c960*/  ISETP.GE.U32.AND.EX P1, PT, R3, UR9, PT, P1 ;  /* 0x0000000903007c0c */ /* 0x000fc4000bf26110 */
[----:B------:R-:W-:Y:S02]  /*c970*/  @P3 LOP3.LUT R10, R10, 0x1, R7, 0x78, !PT ;  /* 0x000000010a0a3812 */ /* 0x000fe400078e7807 */
[----:B------:R-:W-:Y:S02]  /*c980*/  PRMT R4, RZ, 0x7610, R4 ;  /* 0x00007610ff047816 */ /* 0x000fe40000000004 */
[----:B------:R-:W-:-:S07]  /*c990*/  PRMT R0, RZ, 0x7610, R0 ;  /* 0x00007610ff007816 */ /* 0x000fce0000000000 */
[----:B0-----:R-:W-:Y:S05]  /*c9a0*/  @P1 BRA `(.L_x_210) ;  /* 0x0000000400441947 */ /* 0x001fea0003800000 */
[----:B------:R-:W-:Y:S01]  /*c9b0*/  ULDC.64 UR8, c[0x0][0x628] ;  /* 0x00018a0000087ab9 */ /* 0x000fe20000000a00 */
[----:B------:R-:W0:Y:S01]  /*c9c0*/  S2R R14, SR_CTAID.X ;  /* 0x00000000000e7919 */ /* 0x000e220000002500 */
[----:B------:R-:W-:Y:S01]  /*c9d0*/  ISETP.NE.U32.AND P1, PT, RZ, UR8, PT ;  /* 0x00000008ff007c0c */ /* 0x000fe2000bf25070 */
[----:B------:R-:W-:Y:S01]  /*c9e0*/  ULDC UR11, c[0x0][0x630] ;  /* 0x00018c00000b7ab9 */ /* 0x000fe20000000800 */
[----:B------:R-:W-:Y:S01]  /*c9f0*/  IMAD.MOV.U32 R4, RZ, RZ, R2 ;  /* 0x000000ffff047224 */ /* 0x000fe200078e0002 */
[----:B------:R-:W1:Y:S01]  /*ca00*/  S2R R12, SR_CTAID.Y ;  /* 0x00000000000c7919 */ /* 0x000e620000002600 */
[----:B------:R-:W-:Y:S01]  /*ca10*/  ISETP.NE.AND.EX P1, PT, RZ, UR9, PT, P1 ;  /* 0x00000009ff007c0c */ /* 0x000fe2000bf25310 */
[----:B------:R-:W-:-:S12]  /*ca20*/  IMAD.MOV.U32 R5, RZ, RZ, R3 ;  /* 0x000000ffff057224 */ /* 0x000fd800078e0003 */
[----:B------:R-:W-:Y:S05]  /*ca30*/  @!P1 BRA `(.L_x_211) ;  /* 0x0000000000289947 */ /* 0x000fea0003800000 */
[----:B------:R-:W-:Y:S02]  /*ca40*/  ULDC UR10, c[0x0][0x634] ;  /* 0x00018d00000a7ab9 */ /* 0x000fe40000000800 */
[----:B------:R-:W-:-:S05]  /*ca50*/  IADD3 R9, P1, R2, UR10, RZ ;  /* 0x0000000a02097c10 */ /* 0x000fca000ff3e0ff */
[----:B------:R-:W-:-:S04]  /*ca60*/  IMAD.X R13, RZ, RZ, R3, P1 ;  /* 0x000000ffff0d7224 */ /* 0x000fc800008e0603 */
[----:B------:R-:W-:-:S04]  /*ca70*/  IMAD.WIDE.U32 R6, R13, UR8, RZ ;  /* 0x000000080d067c25 */ /* 0x000fc8000f8e00ff */
[----:B------:R-:W-:-:S04]  /*ca80*/  IMAD.WIDE.U32 R6, P1, R9, UR9, R6 ;  /* 0x0000000909067c25 */ /* 0x000fc8000f820006 */
[----:B------:R-:W-:-:S04]  /*ca90*/  IMAD.WIDE.U32 R8, R9, UR8, RZ ;  /* 0x0000000809087c25 */ /* 0x000fc8000f8e00ff */
[----:B------:R-:W-:Y:S01]  /*caa0*/  IMAD.X R5, RZ, RZ, RZ, P1 ;  /* 0x000000ffff057224 */ /* 0x000fe200008e06ff */
[----:B------:R-:W-:Y:S01]  /*cab0*/  IADD3 RZ, P1, R9, R6, RZ ;  /* 0x0000000609ff7210 */ /* 0x000fe20007f3e0ff */
[----:B------:R-:W-:-:S04]  /*cac0*/  IMAD.MOV.U32 R4, RZ, RZ, R7 ;  /* 0x000000ffff047224 */ /* 0x000fc800078e0007 */
[----:B------:R-:W-:-:S08]  /*cad0*/  IMAD.WIDE.U32.X R4, R13, UR9, R4, P1 ;  /* 0x000000090d047c25 */ /* 0x000fd000088e0404 */
.L_x_211:
[--C-:B------:R-:W-:Y:S01]  /*cae0*/  SHF.R.U64 R13, R4, UR11, R5.reuse ;  /* 0x0000000b040d7c19 */ /* 0x100fe20008001205 */
[----:B------:R-:W-:Y:S01]  /*caf0*/  ULDC.64 UR8, c[0x0][0x620] ;  /* 0x0001880000087ab9 */ /* 0x000fe20000000a00 */
[----:B------:R-:W-:Y:S01]  /*cb00*/  SHF.R.U32.HI R4, RZ, UR11, R5 ;  /* 0x0000000bff047c19 */ /* 0x000fe20008011605 */
[----:B------:R-:W2:Y:S01]  /*cb10*/  LDC R9, c[0x0][0x144] ;  /* 0x00005100ff097b82 */ /* 0x000ea20000000800 */
[----:B------:R-:W-:Y:S01]  /*cb20*/  IADD3 R7, P1, RZ, -R13, RZ ;  /* 0x8000000dff077210 */ /* 0x000fe20007f3e0ff */
[----:B------:R-:W-:Y:S01]  /*cb30*/  ULDC.64 UR16, c[0x0][0x640] ;  /* 0x0001900000107ab9 */ /* 0x000fe20000000a00 */
[----:B0-----:R-:W-:Y:S01]  /*cb40*/  I2FP.F32.U32 R8, R14 ;  /* 0x0000000e00087245 */ /* 0x001fe20000201000 */
[----:B------:R-:W-:Y:S02]  /*cb50*/  ULDC UR10, c[0x0][0x608] ;  /* 0x00018200000a7ab9 */ /* 0x000fe40000000800 */
[----:B------:R-:W-:Y:S01]  /*cb60*/  IMAD.X R4, RZ, RZ, ~R4, P1 ;  /* 0x000000ffff047224 */ /* 0x000fe200008e0e04 */
[----:B------:R-:W-:Y:S01]  /*cb70*/  ISETP.NE.U32.AND P1, PT, RZ, UR16, PT ;  /* 0x00000010ff007c0c */ /* 0x000fe2000bf25070 */
[----:B------:R-:W0:Y:S02]  /*cb80*/  LDC R17, c[0x0][0x148] ;  /* 0x00005200ff117b82 */ /* 0x000e240000000800 */
[----:B------:R-:W-:Y:S01]  /*cb90*/  IMAD R6, R4, UR8, RZ ;  /* 0x0000000804067c24 */ /* 0x000fe2000f8e02ff */
[----:B------:R-:W-:Y:S01]  /*cba0*/  ISETP.NE.AND.EX P1, PT, RZ, UR17, PT, P1 ;  /* 0x00000011ff007c0c */ /* 0x000fe2000bf25310 */
[----:B------:R-:W-:Y:S01]  /*cbb0*/  IMAD.WIDE.U32 R4, R7, UR8, R2 ;  /* 0x0000000807047c25 */ /* 0x000fe2000f8e0002 */
[----:B------:R-:W-:-:S03]  /*cbc0*/  ULDC UR8, c[0x0][0x150] ;  /* 0x0000540000087ab9 */ /* 0x000fc60000000800 */
[----:B------:R-:W-:Y:S01]  /*cbd0*/  FMUL R8, R8, UR8 ;  /* 0x0000000808087c20 */ /* 0x000fe20008400000 */
[----:B------:R-:W-:Y:S01]  /*cbe0*/  IMAD R7, R7, UR9, R6 ;  /* 0x0000000907077c24 */ /* 0x000fe2000f8e0206 */
[----:B------:R-:W-:Y:S01]  /*cbf0*/  ULDC UR8, c[0x0][0x618] ;  /* 0x0001860000087ab9 */ /* 0x000fe20000000800 */
[----:B------:R-:W-:Y:S02]  /*cc00*/  ULDC UR9, c[0x0][0x154] ;  /* 0x0000550000097ab9 */ /* 0x000fe40000000800 */
[----:B------:R-:W-:Y:S01]  /*cc10*/  IMAD.IADD R5, R5, 0x1, R7 ;  /* 0x0000000105057824 */ /* 0x000fe200078e0207 */
[----:B------:R-:W3:Y:S04]  /*cc20*/  F2I.U32.TRUNC.NTZ R8, R8 ;  /* 0x0000000800087305 */ /* 0x000ee8000020f000 */
[----:B------:R-:W-:-:S02]  /*cc30*/  SHF.R.U64 R15, R4, UR8, R5 ;  /* 0x00000008040f7c19 */ /* 0x000fc40008001205 */
[----:B-1----:R-:W-:-:S05]  /*cc40*/  I2FP.F32.U32 R4, R12 ;  /* 0x0000000c00047245 */ /* 0x002fca0000201000 */
[----:B------:R-:W-:Y:S01]  /*cc50*/  FMUL R6, R4, UR9 ;  /* 0x0000000904067c20 */ /* 0x000fe20008400000 */
[----:B------:R-:W-:Y:S01]  /*cc60*/  SHF.R.U32.HI R4, RZ, UR8, R5 ;  /* 0x00000008ff047c19 */ /* 0x000fe20008011605 */
[----:B------:R-:W-:Y:S02]  /*cc70*/  ULDC UR8, c[0x0][0x658] ;  /* 0x0001960000087ab9 */ /* 0x000fe40000000800 */
[----:B------:R1:W4:Y:S01]  /*cc80*/  F2I.U32.TRUNC.NTZ R20, R6 ;  /* 0x0000000600147305 */ /* 0x000322000020f000 */
[----:B------:R-:W-:Y:S01]  /*cc90*/  SHF.R.U64 R18, R15, UR10, R4 ;  /* 0x0000000a0f127c19 */ /* 0x000fe20008001204 */
[----:B---3--:R-:W-:Y:S01]  /*cca0*/  IMAD.MOV R8, RZ, RZ, -R8 ;  /* 0x000000ffff087224 */ /* 0x008fe200078e0a08 */
[----:B------:R-:W-:-:S03]  /*ccb0*/  SHF.R.U32.HI R5, RZ, UR10, R4 ;  /* 0x0000000aff057c19 */ /* 0x000fc60008011604 */
[----:B--2---:R-:W-:Y:S01]  /*ccc0*/  IMAD R14, R9, R8, R14 ;  /* 0x00000008090e7224 */ /* 0x004fe200078e020e */
[--C-:B------:R-:W-:Y:S02]  /*ccd0*/  SHF.R.U64 R16, R18, UR8, R5.reuse ;  /* 0x0000000812107c19 */ /* 0x100fe40008001205 */
[----:B------:R-:W-:-:S03]  /*cce0*/  SHF.R.U32.HI R5, RZ, UR8, R5 ;  /* 0x00000008ff057c19 */ /* 0x000fc60008011605 */
[----:B------:R-:W-:Y:S01]  /*ccf0*/  IMAD.MOV.U32 R4, RZ, RZ, R16 ;  /* 0x000000ffff047224 */ /* 0x000fe200078e0010 */
[----:B-1--4-:R-:W-:Y:S06]  /*cd00*/  @!P1 BRA `(.L_x_212) ;  /* 0x0000000000289947 */ /* 0x012fec0003800000 */
        /* <DEDUP_REMOVED lines=10> */
.L_x_212:
[----:B------:R-:W-:Y:S01]  /*cdb0*/  ULDC UR8, c[0x0][0x648] ;  /* 0x0001920000087ab9 */ /* 0x000fe20000000800 */
[----:B------:R-:W-:Y:S01]  /*cdc0*/  IMAD.MOV R20, RZ, RZ, -R20 ;  /* 0x000000ffff147224 */ /* 0x000fe200078e0a14 */
[----:B------:R-:W-:Y:S01]  /*cdd0*/  SHF.R.U64 R5, R4, UR8, R5 ;  /* 0x0000000804057c19 */ /* 0x000fe20008001205 */
[----:B------:R-:W-:Y:S01]  /*cde0*/  ULDC UR8, c[0x0][0x638] ;  /* 0x00018e0000087ab9 */ /* 0x000fe20000000800 */
[----:B------:R-:W-:Y:S01]  /*cdf0*/  LOP3.LUT R4, R18, UR7, RZ, 0xc0, !PT ;  /* 0x0000000712047c12 */ /* 0x000fe2000f8ec0ff */
[----:B0-----:R-:W-:Y:S01]  /*ce00*/  @P4 IMAD R14, R17, R20, R12 ;  /* 0x00000014110e4224 */ /* 0x001fe200078e020c */
[----:B------:R-:W-:Y:S01]  /*ce10*/  LOP3.LUT R15, R15, UR4, RZ, 0xc0, !PT ;  /* 0x000000040f0f7c12 */ /* 0x000fe2000f8ec0ff */
[----:B------:R-:W-:Y:S01]  /*ce20*/  IMAD.MOV R7, RZ, RZ, -R5 ;  /* 0x000000ffff077224 */ /* 0x000fe200078e0a05 */
[----:B------:R-:W-:Y:S01]  /*ce30*/  ULDC UR9, c[0x0][0x610] ;  /* 0x0001840000097ab9 */ /* 0x000fe20000000800 */
[----:B------:R-:W-:Y:S02]  /*ce40*/  IMAD R5, R5, UR5, R4 ;  /* 0x0000000505057c24 */ /* 0x000fe4000f8e0204 */
[----:B------:R-:W-:Y:S01]  /*ce50*/  IMAD R16, R7, UR8, R16 ;  /* 0x0000000807107c24 */ /* 0x000fe2000f8e0210 */
[----:B------:R-:W-:Y:S01]  /*ce60*/  ULDC UR8, c[0x0][0x600] ;  /* 0x0001800000087ab9 */ /* 0x000fe20000000800 */
[----:B------:R-:W-:-:S02]  /*ce70*/  IMAD R5, R5, UR9, R14 ;  /* 0x0000000905057c24 */ /* 0x000fc4000f8e020e */
[----:B------:R-:W-:Y:S02]  /*ce80*/  IMAD R16, R16, UR8, R15 ;  /* 0x0000000810107c24 */ /* 0x000fe4000f8e020f */
[----:B------:R-:W-:-:S03]  /*ce90*/  IMAD.MOV.U32 R4, RZ, RZ, 0x1 ;  /* 0x00000001ff047424 */ /* 0x000fc600078e00ff */
[----:B------:R-:W-:Y:S02]  /*cea0*/  SEL R9, R16, R5, !P4 ;  /* 0x0000000510097207 */ /* 0x000fe40006000000 */
[----:B------:R-:W-:-:S07]  /*ceb0*/  SEL R5, R5, R16, !P4 ;  /* 0x0000001005057207 */ /* 0x000fce0006000000 */
.L_x_210:
[----:B------:R-:W-:Y:S05]  /*cec0*/  BSYNC B1 ;  /* 0x0000000000017941 */ /* 0x000fea0003800000 */
.L_x_209:
[----:B------:R-:W-:-:S13]  /*ced0*/  LOP3.LUT P1, RZ, R4, 0xff, RZ, 0xc0, !PT ;  /* 0x000000ff04ff7812 */ /* 0x000fda000782c0ff */
[----:B------:R-:W-:Y:S05]  /*cee0*/  @P1 BRA `(.L_x_213) ;  /* 0xfffffff400181947 */ /* 0x000fea000383ffff */
[----:B------:R-:W-:Y:S05]  /*cef0*/  BSYNC B0 ;  /* 0x0000000000007941 */ /* 0x000fea0003800000 */
.L_x_201:
[----:B------:R-:W-:-:S03]  /*cf00*/  UMOV UR8, 0xffffffff ;  /* 0xffffffff00087882 */ /* 0x000fc60000000000 */
[----:B------:R-:W-:Y:S05]  /*cf10*/  BRA.DIV UR8, `(.L_x_214) ;  /* 0x0000000208fc7947 */ /* 0x000fea000b800000 */
[----:B------:R-:W-:-:S13]  /*cf20*/  ELECT P0, URZ, PT ;  /* 0x00000000003f782f */ /* 0x000fda0003800000 */
.L_x_227:
[----:B------:R-:W-:Y:S04]  /*cf30*/  BSSY B0, `(.L_x_215) ;  /* 0x0000023000007945 */ /* 0x000fe80003800000 */
[----:B------:R-:W-:Y:S05]  /*cf40*/  @!P0 BRA `(.L_x_216) ;  /* 0x0000000000848947 */ /* 0x000fea0003800000 */
[----:B------:R-:W-:-:S04]  /*cf50*/  ULOP3.LUT UR8, UR6, 0x2, URZ, 0xfc, !UPT ;  /* 0x0000000206087892 */ /* 0x000fc8000f8efc3f */
[----:B------:R-:W-:-:S06]  /*cf60*/  UISETP.NE.AND UP0, UPT, UR8, 0x3, UPT ;  /* 0x000000030800788c */ /* 0x000fcc000bf05270 */
[----:B------:R-:W-:-:S13]  /*cf70*/  PLOP3.LUT P0, PT, PT, PT, UP0, 0x80, 0x0 ;  /* 0x000000000000781c */ /* 0x000fda0003f0f008 */
[----:B------:R-:W-:Y:S05]  /*cf80*/  @!P0 BRA `(.L_x_217) ;  /* 0x0000000000048947 */ /* 0x000fea0003800000 */
[----:B------:R-:W-:Y:S01]  /*cf90*/  BPT.TRAP 0x1 ;  /* 0x000000040000795c */ /* 0x000fe20000300000 */
.L_x_217:
[----:B------:R-:W0:Y:S01]  /*cfa0*/  S2R R3, SR_CgaCtaId ;  /* 0x0000000000037919 */ /* 0x000e220000008800 */
[----:B------:R-:W-:Y:S02]  /*cfb0*/  MOV R0, 0x400 ;  /* 0x0000040000007802 */ /* 0x000fe40000000f00 */
[----:B------:R-:W-:Y:S02]  /*cfc0*/  SHF.L.U32 R2, R10, 0x1f, RZ ;  /* 0x0000001f0a027819 */ /* 0x000fe400000006ff */
[----:B0-----:R-:W-:-:S05]  /*cfd0*/  LEA R0, R3, R0, 0x18 ;  /* 0x0000000003007211 */ /* 0x001fca00078ec0ff */
[----:B------:R-:W-:-:S04]  /*cfe0*/  VIADD R0, R0, 0x18 ;  /* 0x0000001800007836 */ /* 0x000fc80000000000 */
[C---:B------:R-:W-:Y:S02]  /*cff0*/  IMAD R7, R11.reuse, 0x8, R0 ;  /* 0x000000080b077824 */ /* 0x040fe400078e0200 */
[----:B------:R-:W-:Y:S02]  /*d000*/  VIADD R11, R11, 0x1 ;  /* 0x000000010b0b7836 */ /* 0x000fe40000000000 */
[----:B------:R-:W0:Y:S03]  /*d010*/  SYNCS.PHASECHK.TRANS64.TRYWAIT P0, [R7+URZ], R2 ;  /* 0x00000002070075a7 */ /* 0x000e26000800017f */
[----:B------:R-:W-:-:S04]  /*d020*/  ISETP.NE.AND P1, PT, R11, 0x3, PT ;  /* 0x000000030b00780c */ /* 0x000fc80003f25270 */
[----:B------:R-:W-:Y:S02]  /*d030*/  SEL R3, RZ, 0x1, P1 ;  /* 0x00000001ff037807 */ /* 0x000fe40000800000 */
[----:B------:R-:W-:Y:S02]  /*d040*/  SEL R11, R11, RZ, P1 ;  /* 0x000000ff0b0b7207 */ /* 0x000fe40000800000 */
[----:B------:R-:W-:-:S03]  /*d050*/  LOP3.LUT R9, R10, R3, RZ, 0x3c, !PT ;  /* 0x000000030a097212 */ /* 0x000fc600078e3cff */
[----:B------:R-:W-:Y:S01]  /*d060*/  IMAD R6, R11, 0x8, R0 ;  /* 0x000000080b067824 */ /* 0x000fe200078e0200 */
[----:B------:R-:W-:Y:S01]  /*d070*/  SHF.L.U32 R5, R9, 0x1f, RZ ;  /* 0x0000001f09057819 */ /* 0x000fe200000006ff */
[----:B0-----:R-:W-:Y:S06]  /*d080*/  @!P0 BRA `(.L_x_218) ;  /* 0x0000000000c48947 */ /* 0x001fec0003800000 */
.L_x_228:
[----:B------:R-:W1:Y:S01]  /*d090*/  SYNCS.PHASECHK.TRANS64.TRYWAIT P0, [R6+URZ], R5 ;  /* 0x00000005060075a7 */ /* 0x000e62000800017f */
[----:B0-----:R-:W-:-:S05]  /*d0a0*/  VIADD R2, R11, 0x1 ;  /* 0x000000010b027836 */ /* 0x001fca0000000000 */
[----:B------:R-:W-:-:S04]  /*d0b0*/  ISETP.NE.AND P1, PT, R2, 0x3, PT ;  /* 0x000000030200780c */ /* 0x000fc80003f25270 */
[----:B------:R-:W-:Y:S02]  /*d0c0*/  SEL R4, RZ, 0x1, P1 ;  /* 0x00000001ff047807 */ /* 0x000fe40000800000 */
[----:B------:R-:W-:Y:S02]  /*d0d0*/  SEL R3, R2, RZ, P1 ;  /* 0x000000ff02037207 */ /* 0x000fe40000800000 */
[----:B------:R-:W-:Y:S01]  /*d0e0*/  LOP3.LUT R4, R9, R4, RZ, 0x3c, !PT ;  /* 0x0000000409047212 */ /* 0x000fe200078e3cff */
[----:B-1----:R-:W-:Y:S06]  /*d0f0*/  @!P0 BRA `(.L_x_219) ;  /* 0x0000000000bc8947 */ /* 0x002fec0003800000 */
.L_x_229:
[----:B------:R-:W-:Y:S01]  /*d100*/  IMAD R3, R3, 0x8, R0 ;  /* 0x0000000803037824 */ /* 0x000fe200078e0200 */
[----:B------:R-:W-:-:S07]  /*d110*/  SHF.L.U32 R0, R4, 0x1f, RZ ;  /* 0x0000001f04007819 */ /* 0x000fce00000006ff */
.L_x_220:
[----:B-1----:R1:W2:Y:S02]  /*d120*/  SYNCS.PHASECHK.TRANS64.TRYWAIT P0, [R3+URZ], R0 ;  /* 0x00000000030075a7 */ /* 0x0022a4000800017f */
[----:B--2---:R-:W-:Y:S05]  /*d130*/  @!P0 NANOSLEEP.SYNCS 0x989680 ;  /* 0x009896800000895d */ /* 0x004fea0003900000 */
[----:B------:R-:W2:Y:S02]  /*d140*/  @!P0 SYNCS.PHASECHK.TRANS64 P0, [R3+URZ], R0 ;  /* 0x00000000030085a7 */ /* 0x000ea4000800007f */
[----:B--2---:R-:W-:Y:S05]  /*d150*/  @!P0 BRA `(.L_x_220) ;  /* 0xfffffffc00f08947 */ /* 0x004fea000383ffff */
.L_x_216:
[----:B------:R-:W-:Y:S05]  /*d160*/  BSYNC B0 ;  /* 0x0000000000007941 */ /* 0x000fea0003800000 */
.L_x_215:
[----:B------:R-:W-:Y:S05]  /*d170*/  EXIT ;  /* 0x000000000000794d */ /* 0x000fea0003800000 */
.L_x_17:
[----:B-1----:R-:W-:-:S04]  /*d180*/  IMAD.U32 R7, RZ, RZ, UR14 ;  /* 0x0000000eff077e24 */ /* 0x002fc8000f8e00ff */
[----:B------:R1:W2:Y:S03]  /*d190*/  SYNCS.PHASECHK.TRANS64.TRYWAIT P0, [R7+URZ], R6 ;  /* 0x00000006070075a7 */ /* 0x0002a6000800017f */
[----:B--2---:R-:W-:Y:S05]  /*d1a0*/  @!P0 NANOSLEEP.SYNCS 0x989680 ;  /* 0x009896800000895d */ /* 0x004fea0003900000 */
[----:B------:R-:W2:Y:S02]  /*d1b0*/  @!P0 SYNCS.PHASECHK.TRANS64 P0, [R7+URZ], R6 ;  /* 0x00000006070085a7 */ /* 0x000ea4000800007f */
[----:B--2---:R-:W-:Y:S05]  /*d1c0*/  @!P0 BRA `(.L_x_17) ;  /* 0xfffffffc00ec8947 */ /* 0x004fea000383ffff */
[----:B------:R-:W-:Y:S05]  /*d1d0*/  BRA `(.L_x_16) ;  /* 0xffffff4400347947 */ /* 0x000fea000383ffff */
.L_x_23:
[----:B-1----:R-:W-:-:S04]  /*d1e0*/  IMAD.U32 R167, RZ, RZ, UR18 ;  /* 0x00000012ffa77e24 */ /* 0x002fc8000f8e00ff */
[----:B------:R1:W2:Y:S03]  /*d1f0*/  SYNCS.PHASECHK.TRANS64.TRYWAIT P0, [R167+URZ], R166 ;  /* 0x000000a6a70075a7 */ /* 0x0002a6000800017f */
[----:B--2---:R-:W-:Y:S05]  /*d200*/  @!P0 NANOSLEEP.SYNCS 0x989680 ;  /* 0x009896800000895d */ /* 0x004fea0003900000 */
[----:B------:R-:W2:Y:S02]  /*d210*/  @!P0 SYNCS.PHASECHK.TRANS64 P0, [R167+URZ], R166 ;  /* 0x000000a6a70085a7 */ /* 0x000ea4000800007f */
[----:B--2---:R-:W-:Y:S05]  /*d220*/  @!P0 BRA `(.L_x_23) ;  /* 0xfffffffc00ec8947 */ /* 0x004fea000383ffff */
[----:B------:R-:W-:Y:S05]  /*d230*/  BRA `(.L_x_22) ;  /* 0xffffff6000d47947 */ /* 0x000fea000383ffff */
.L_x_202:
[----:B------:R-:W-:Y:S01]  /*d240*/  BSSY B1, `(.L_x_221) ;  /* 0x0000006000017945 */ /* 0x000fe20003800000 */
[----:B------:R-:W-:-:S07]  /*d250*/  IMAD.MOV.U32 R4, RZ, RZ, -0x1 ;  /* 0xffffffffff047424 */ /* 0x000fce00078e00ff */
[----:B------:R-:W-:Y:S05]  /*d260*/  WARPSYNC.COLLECTIVE R4, `(.L_x_222) ;  /* 0x00000000040c7348 */ /* 0x000fea0003c00000 */
[----:B------:R-:W-:Y:S02]  /*d270*/  ELECT P1, UR62, PT ;  /* 0x00000000003e782f */ /* 0x000fe40003820000 */
[----:B------:R-:W-:Y:S01]  /*d280*/  MOV R4, UR62 ;  /* 0x0000003e00047c02 */ /* 0x000fe20008000f00 */
[----:B------:R-:W-:Y:S10]  /*d290*/  ENDCOLLECTIVE ;  /* 0x000000000000791b */ /* 0x000ff40003800000 */
.L_x_222:
[----:B------:R-:W-:Y:S05]  /*d2a0*/  BSYNC B1 ;  /* 0x0000000000017941 */ /* 0x000fea0003800000 */
.L_x_221:
[----:B------:R-:W-:Y:S05]  /*d2b0*/  BRA `(.L_x_223) ;  /* 0xfffffff000307947 */ /* 0x000fea000383ffff */
.L_x_205:
[----:B-1----:R1:W2:Y:S02]  /*d2c0*/  SYNCS.PHASECHK.TRANS64.TRYWAIT P1, [R15+URZ+0x18], R6 ;  /* 0x000018060f0075a7 */ /* 0x0022a4000802017f */
[----:B--2---:R-:W-:Y:S05]  /*d2d0*/  @!P1 NANOSLEEP.SYNCS 0x989680 ;  /* 0x009896800000995d */ /* 0x004fea0003900000 */
[----:B------:R-:W2:Y:S02]  /*d2e0*/  @!P1 SYNCS.PHASECHK.TRANS64 P1, [R15+URZ+0x18], R6 ;  /* 0x000018060f0095a7 */ /* 0x000ea4000802007f */
[----:B--2---:R-:W-:Y:S05]  /*d2f0*/  @!P1 BRA `(.L_x_205) ;  /* 0xfffffffc00f09947 */ /* 0x004fea000383ffff */
[----:B------:R-:W-:Y:S05]  /*d300*/  BRA `(.L_x_224) ;  /* 0xfffffff000647947 */ /* 0x000fea000383ffff */
.L_x_214:
[----:B------:R-:W-:Y:S01]  /*d310*/  BSSY B0, `(.L_x_225) ;  /* 0x0000006000007945 */ /* 0x000fe20003800000 */
[----:B------:R-:W-:-:S07]  /*d320*/  IMAD.MOV.U32 R4, RZ, RZ, -0x1 ;  /* 0xffffffffff047424 */ /* 0x000fce00078e00ff */
[----:B------:R-:W-:Y:S05]  /*d330*/  WARPSYNC.COLLECTIVE R4, `(.L_x_226) ;  /* 0x00000000040c7348 */ /* 0x000fea0003c00000 */
[----:B------:R-:W-:Y:S02]  /*d340*/  ELECT P1, UR62, PT ;  /* 0x00000000003e782f */ /* 0x000fe40003820000 */
[----:B------:R-:W-:Y:S01]  /*d350*/  MOV R4, UR62 ;  /* 0x0000003e00047c02 */ /* 0x000fe20008000f00 */
[----:B------:R-:W-:Y:S10]  /*d360*/  ENDCOLLECTIVE ;  /* 0x000000000000791b */ /* 0x000ff40003800000 */
.L_x_226:
[----:B------:R-:W-:Y:S05]  /*d370*/  BSYNC B0 ;  /* 0x0000000000007941 */ /* 0x000fea0003800000 */
.L_x_225:
[----:B------:R-:W-:Y:S01]  /*d380*/  PLOP3.LUT P0, PT, P1, PT, PT, 0x80, 0x0 ;  /* 0x000000000000781c */ /* 0x000fe20000f0f070 */
[----:B------:R-:W-:-:S12]  /*d390*/  BRA `(.L_x_227) ;  /* 0xfffffff800e47947 */ /* 0x000fd8000383ffff */
.L_x_218:
[----:B0-----:R0:W1:Y:S02]  /*d3a0*/  SYNCS.PHASECHK.TRANS64.TRYWAIT P0, [R7+URZ], R2 ;  /* 0x00000002070075a7 */ /* 0x001064000800017f */
[----:B-1----:R-:W-:Y:S05]  /*d3b0*/  @!P0 NANOSLEEP.SYNCS 0x989680 ;  /* 0x009896800000895d */ /* 0x002fea0003900000 */
[----:B------:R-:W1:Y:S02]  /*d3c0*/  @!P0 SYNCS.PHASECHK.TRANS64 P0, [R7+URZ], R2 ;  /* 0x00000002070085a7 */ /* 0x000e64000800007f */
[----:B-1----:R-:W-:Y:S05]  /*d3d0*/  @!P0 BRA `(.L_x_218) ;  /* 0xfffffffc00f08947 */ /* 0x002fea000383ffff */
[----:B------:R-:W-:Y:S05]  /*d3e0*/  BRA `(.L_x_228) ;  /* 0xfffffffc00287947 */ /* 0x000fea000383ffff */
.L_x_219:
[----:B0-----:R0:W1:Y:S02]  /*d3f0*/  SYNCS.PHASECHK.TRANS64.TRYWAIT P0, [R6+URZ], R5 ;  /* 0x00000005060075a7 */ /* 0x001064000800017f */
[----:B-1----:R-:W-:Y:S05]  /*d400*/  @!P0 NANOSLEEP.SYNCS 0x989680 ;  /* 0x009896800000895d */ /* 0x002fea0003900000 */
[----:B------:R-:W1:Y:S02]  /*d410*/  @!P0 SYNCS.PHASECHK.TRANS64 P0, [R6+URZ], R5 ;  /* 0x00000005060085a7 */ /* 0x000e64000800007f */
[----:B-1----:R-:W-:Y:S05]  /*d420*/  @!P0 BRA `(.L_x_219) ;  /* 0xfffffffc00f08947 */ /* 0x002fea000383ffff */
[----:B------:R-:W-:Y:S05]  /*d430*/  BRA `(.L_x_229) ;  /* 0xfffffffc00307947 */ /* 0x000fea000383ffff */
.L_x_230:
[----:B------:R-:W-:-:S00]  /*d440*/  BRA `(.L_x_230) ;  /* 0xfffffffc00fc7947 */ /* 0x000fc0000383ffff */
[----:B------:R-:W-:-:S00]  /*d450*/  NOP ;  /* 0x0000000000007918 */ /* 0x000fc00000000000 */
        /* <DEDUP_REMOVED lines=10> */
.L_x_231:


//--------------------- .nv.shared._ZN7cutlass13device_kernelINS_4gemm6kernel13GemmUniversalIN4cute5tupleIJiiiiEEENS1_10collective13CollectiveMmaINS1_37MainloopSm90TmaGmmaWarpSpecializedFP8ILi3ENS5_IJNS4_1CILi1EEESB_SB_EEENS1_35KernelTmaWarpSpecializedCooperativeEEENS5_IJNSA_ILi192EEENSA_ILi80EEENSA_ILi256EEEEEENS_12float_e4m3_tENS5_IJlSB_lEEESJ_SK_NS4_8TiledMMAINS4_8MMA_AtomIJNS4_4SM904GMMA30MMA_64x16x32_F32E4M3E4M3_SS_TNILNSO_7ScaleInE1ELSQ_1EEEEEENS4_6LayoutINS5_IJNSA_ILi2EEESB_SB_EEENS5_IJSB_NSA_ILi0EEESW_EEEEENS5_IJNS4_10UnderscoreESZ_SZ_EEEEENS4_13SM90_TMA_LOADENS4_14ComposedLayoutINS4_7SwizzleILi3ELi4ELi3EEENS4_18smem_ptr_flag_bitsILi8EEENST_INS5_IJNSA_ILi8EEENSA_ILi128EEEEEENS5_IJS19_SB_EEEEEEEvNS4_8identityES12_S1D_vS1E_EENS_8epilogue10collective6detail29Sm90TmaWarpSpecializedAdapterINS1H_15DefaultEpilogueISJ_SK_SK_NS1G_6thread17LinearCombinationISJ_Li1EffLNS1L_9ScaleType4KindE0ELNS_15FloatRoundStyleE2ESJ_EENS1_15EpilogueDefaultEEEEEvvEEEEvNT_6ParamsE --------------------------
	.section	.nv.shared._ZN7cutlass13device_kernelINS_4gemm6kernel13GemmUniversalIN4cute5tupleIJiiiiEEENS1_10collective13CollectiveMmaINS1_37MainloopSm90TmaGmmaWarpSpecializedFP8ILi3ENS5_IJNS4_1CILi1EEESB_SB_EEENS1_35KernelTmaWarpSpecializedCooperativeEEENS5_IJNSA_ILi192EEENSA_ILi80EEENSA_ILi256EEEEEENS_12float_e4m3_tENS5_IJlSB_lEEESJ_SK_NS4_8TiledMMAINS4_8MMA_AtomIJNS4_4SM904GMMA30MMA_64x16x32_F32E4M3E4M3_SS_TNILNSO_7ScaleInE1ELSQ_1EEEEEENS4_6LayoutINS5_IJNSA_ILi2EEESB_SB_EEENS5_IJSB_NSA_ILi0EEESW_EEEEENS5_IJNS4_10UnderscoreESZ_SZ_EEEEENS4_13SM90_TMA_LOADENS4_14ComposedLayoutINS4_7SwizzleILi3ELi4ELi3EEENS4_18smem_ptr_flag_bitsILi8EEENST_INS5_IJNSA_ILi8EEENSA_ILi128EEEEEENS5_IJS19_SB_EEEEEEEvNS4_8identityES12_S1D_vS1E_EENS_8epilogue10collective6detail29Sm90TmaWarpSpecializedAdapterINS1H_15DefaultEpilogueISJ_SK_SK_NS1G_6thread17LinearCombinationISJ_Li1EffLNS1L_9ScaleType4KindE0ELNS_15FloatRoundStyleE2ESJ_EENS1_15EpilogueDefaultEEEEEvvEEEEvNT_6ParamsE,"aw",@nobits
	.sectionflags	@""
	.align	16
	.zero		1024


//--------------------- .nv.shared.reserved.0     --------------------------
	.section	.nv.shared.reserved.0,"aw",@nobits
	.weak		__nv_reservedSMEM_offset_0_alias
	.size		__nv_reservedSMEM_offset_0_alias, 0, 0
	.other		__nv_reservedSMEM_offset_0_alias,@"STO_CUDA_RESERVED_SHARED STV_DEFAULT"
__nv_reservedSMEM_offset_0_alias:
	.zero		0


//--------------------- .nv.global                --------------------------
	.section	.nv.global,"aw",@nobits
.nv.global:
	.type		_ZN39_INTERNAL_2cfe5619_4_k_cu_6408ade6_58094cute1_E,@object
	.size		_ZN39_INTERNAL_2cfe5619_4_k_cu_6408ade6_58094cute1_E,(_ZN39_INTERNAL_2cfe5619_4_k_cu_6408ade6_58094cuda3std3__45__cpo6cbeginE - _ZN39_INTERNAL_2cfe5619_4_k_cu_6408ade6_58094cute1_E)
_ZN39_INTERNAL_2cfe5619_4_k_cu_6408ade6_58094cute1_E:
	.zero		1
	.type		_ZN39_INTERNAL_2cfe5619_4_k_cu_6408ade6_58094cuda3std3__45__cpo6cbeginE,@object
	.size		_ZN39_INTERNAL_2cfe5619_4_k_cu_6408ade6_58094cuda3std3__45__cpo6cbeginE,(_ZN39_INTERNAL_2cfe5619_4_k_cu_6408ade6_58094cuda3std3__48in_placeE - _ZN39_INTERNAL_2cfe5619_4_k_cu_6408ade6_58094cuda3std3__45__cpo6cbeginE)
_ZN39_INTERNAL_2cfe5619_4_k_cu_6408ade6_58094cuda3std3__45__cpo6cbeginE:
	.zero		1
	.type		_ZN39_INTERNAL_2cfe5619_4_k_cu_6408ade6_58094cuda3std3__48in_placeE,@object
	.size		_ZN39_INTERNAL_2cfe5619_4_k_cu_6408ade6_58094cuda3std3__48in_placeE,(_ZN39_INTERNAL_2cfe5619_4_k_cu_6408ade6_58094cuda3std6ranges3__45__cpo9iter_moveE - _ZN39_INTERNAL_2cfe5619_4_k_cu_6408ade6_58094cuda3std3__48in_placeE)
_ZN39_INTERNAL_2cfe5619_4_k_cu_6408ade6_58094cuda3std3__48in_placeE:
	.zero		1
	.type		_ZN39_INTERNAL_2cfe5619_4_k_cu_6408ade6_58094cuda3std6ranges3__45__cpo9iter_moveE,@object
	.size		_ZN39_INTERNAL_2cfe5619_4_k_cu_6408ade6_58094cuda3std6ranges3__45__cpo9iter_moveE,(_ZN39_INTERNAL_2cfe5619_4_k_cu_6408ade6_58094cuda3std3__45__cpo5beginE - _ZN39_INTERNAL_2cfe5619_4_k_cu_6408ade6_58094cuda3std6ranges3__45__cpo9iter_moveE)
_ZN39_INTERNAL_2cfe5619_4_k_cu_6408ade6_58094cuda3std6ranges3__45__cpo9iter_moveE:
	.zero		1
	.type		_ZN39_INTERNAL_2cfe5619_4_k_cu_6408ade6_58094cuda3std3__45__cpo5beginE,@object
	.size		_ZN39_INTERNAL_2cfe5619_4_k_cu_6408ade6_58094cuda3std3__45__cpo5beginE,(_ZN39_INTERNAL_2cfe5619_4_k_cu_6408ade6_58094cuda3std3__441_GLOBAL__N__2cfe5619_4_k_cu_6408ade6_58096ignoreE - _ZN39_INTERNAL_2cfe5619_4_k_cu_6408ade6_58094cuda3std3__45__cpo5beginE)
_ZN39_INTERNAL_2cfe5619_4_k_cu_6408ade6_58094cuda3std3__45__cpo5beginE:
	.zero		1
	.type		_ZN39_INTERNAL_2cfe5619_4_k_cu_6408ade6_58094cuda3std3__441_GLOBAL__N__2cfe5619_4_k_cu_6408ade6_58096ignoreE,@object
	.size		_ZN39_INTERNAL_2cfe5619_4_k_cu_6408ade6_58094cuda3std3__441_GLOBAL__N__2cfe5619_4_k_cu_6408ade6_58096ignoreE,(_ZN39_INTERNAL_2cfe5619_4_k_cu_6408ade6_58094cute7productE - _ZN39_INTERNAL_2cfe5619_4_k_cu_6408ade6_58094cuda3std3__441_GLOBAL__N__2cfe5619_4_k_cu_6408ade6_58096ignoreE)
_ZN39_INTERNAL_2cfe5619_4_k_cu_6408ade6_58094cuda3std3__441_GLOBAL__N__2cfe5619_4_k_cu_6408ade6_58096ignoreE:
	.zero		1
	.type		_ZN39_INTERNAL_2cfe5619_4_k_cu_6408ade6_58094cute7productE,@object
	.size		_ZN39_INTERNAL_2cfe5619_4_k_cu_6408ade6_58094cute7productE,(_ZN39_INTERNAL_2cfe5619_4_k_cu_6408ade6_58094cuda3std3__45__cpo3endE - _ZN39_INTERNAL_2cfe5619_4_k_cu_6408ade6_58094cute7productE)
_ZN39_INTERNAL_2cfe5619_4_k_cu_6408ade6_58094cute7productE:
	.zero		1
	.type		_ZN39_INTERNAL_2cfe5619_4_k_cu_6408ade6_58094cuda3std3__45__cpo3endE,@object
	.size		_ZN39_INTERNAL_2cfe5619_4_k_cu_6408ade6_58094cuda3std3__45__cpo3endE,(_ZN39_INTERNAL_2cfe5619_4_k_cu_6408ade6_58094cuda3std3__419piecewise_constructE - _ZN39_INTERNAL_2cfe5619_4_k_cu_6408ade6_58094cuda3std3__45__cpo3endE)
_ZN39_INTERNAL_2cfe5619_4_k_cu_6408ade6_58094cuda3std3__45__cpo3endE:
	.zero		1
	.type		_ZN39_INTERNAL_2cfe5619_4_k_cu_6408ade6_58094cuda3std3__419piecewise_constructE,@object
	.size		_ZN39_INTERNAL_2cfe5619_4_k_cu_6408ade6_58094cuda3std3__419piecewise_constructE,(_ZN39_INTERNAL_2cfe5619_4_k_cu_6408ade6_58094cuda3std3__45__cpo4cendE - _ZN39_INTERNAL_2cfe5619_4_k_cu_6408ade6_58094cuda3std3__419piecewise_constructE)
_ZN39_INTERNAL_2cfe5619_4_k_cu_6408ade6_58094cuda3std3__419piecewise_constructE:
	.zero		1
	.type		_ZN39_INTERNAL_2cfe5619_4_k_cu_6408ade6_58094cuda3std3__45__cpo4cendE,@object
	.size		_ZN39_INTERNAL_2cfe5619_4_k_cu_6408ade6_58094cuda3std3__45__cpo4cendE,(_ZN39_INTERNAL_2cfe5619_4_k_cu_6408ade6_58094cuda3std6ranges3__45__cpo4swapE - _ZN39_INTERNAL_2cfe5619_4_k_cu_6408ade6_58094cuda3std3__45__cpo4cendE)
_ZN39_INTERNAL_2cfe5619_4_k_cu_6408ade6_58094cuda3std3__45__cpo4cendE:
	.zero		1
	.type		_ZN39_INTERNAL_2cfe5619_4_k_cu_6408ade6_58094cuda3std6ranges3__45__cpo4swapE,@object
	.size		_ZN39_INTERNAL_2cfe5619_4_k_cu_6408ade6_58094cuda3std6ranges3__45__cpo4swapE,(.L_7 - _ZN39_INTERNAL_2cfe5619_4_k_cu_6408ade6_58094cuda3std6ranges3__45__cpo4swapE)
_ZN39_INTERNAL_2cfe5619_4_k_cu_6408ade6_58094cuda3std6ranges3__45__cpo4swapE:
	.zero		1
.L_7:


//--------------------- .nv.constant0._ZN7cutlass13device_kernelINS_4gemm6kernel13GemmUniversalIN4cute5tupleIJiiiiEEENS1_10collective13CollectiveMmaINS1_37MainloopSm90TmaGmmaWarpSpecializedFP8ILi3ENS5_IJNS4_1CILi1EEESB_SB_EEENS1_35KernelTmaWarpSpecializedCooperativeEEENS5_IJNSA_ILi192EEENSA_ILi80EEENSA_ILi256EEEEEENS_12float_e4m3_tENS5_IJlSB_lEEESJ_SK_NS4_8TiledMMAINS4_8MMA_AtomIJNS4_4SM904GMMA30MMA_64x16x32_F32E4M3E4M3_SS_TNILNSO_7ScaleInE1ELSQ_1EEEEEENS4_6LayoutINS5_IJNSA_ILi2EEESB_SB_EEENS5_IJSB_NSA_ILi0EEESW_EEEEENS5_IJNS4_10UnderscoreESZ_SZ_EEEEENS4_13SM90_TMA_LOADENS4_14ComposedLayoutINS4_7SwizzleILi3ELi4ELi3EEENS4_18smem_ptr_flag_bitsILi8EEENST_INS5_IJNSA_ILi8EEENSA_ILi128EEEEEENS5_IJS19_SB_EEEEEEEvNS4_8identityES12_S1D_vS1E_EENS_8epilogue10collective6detail29Sm90TmaWarpSpecializedAdapterINS1H_15DefaultEpilogueISJ_SK_SK_NS1G_6thread17LinearCombinationISJ_Li1EffLNS1L_9ScaleType4KindE0ELNS_15FloatRoundStyleE2ESJ_EENS1_15EpilogueDefaultEEEEEvvEEEEvNT_6ParamsE --------------------------
	.section	.nv.constant0._ZN7cutlass13device_kernelINS_4gemm6kernel13GemmUniversalIN4cute5tupleIJiiiiEEENS1_10collective13CollectiveMmaINS1_37MainloopSm90TmaGmmaWarpSpecializedFP8ILi3ENS5_IJNS4_1CILi1EEESB_SB_EEENS1_35KernelTmaWarpSpecializedCooperativeEEENS5_IJNSA_ILi192EEENSA_ILi80EEENSA_ILi256EEEEEENS_12float_e4m3_tENS5_IJlSB_lEEESJ_SK_NS4_8TiledMMAINS4_8MMA_AtomIJNS4_4SM904GMMA30MMA_64x16x32_F32E4M3E4M3_SS_TNILNSO_7ScaleInE1ELSQ_1EEEEEENS4_6LayoutINS5_IJNSA_ILi2EEESB_SB_EEENS5_IJSB_NSA_ILi0EEESW_EEEEENS5_IJNS4_10UnderscoreESZ_SZ_EEEEENS4_13SM90_TMA_LOADENS4_14ComposedLayoutINS4_7SwizzleILi3ELi4ELi3EEENS4_18smem_ptr_flag_bitsILi8EEENST_INS5_IJNSA_ILi8EEENSA_ILi128EEEEEENS5_IJS19_SB_EEEEEEEvNS4_8identityES12_S1D_vS1E_EENS_8epilogue10collective6detail29Sm90TmaWarpSpecializedAdapterINS1H_15DefaultEpilogueISJ_SK_SK_NS1G_6thread17LinearCombinationISJ_Li1EffLNS1L_9ScaleType4KindE0ELNS_15FloatRoundStyleE2ESJ_EENS1_15EpilogueDefaultEEEEEvvEEEEvNT_6ParamsE,"a",@progbits
	.sectionflags	@""
	.align	4
.nv.constant0._ZN7cutlass13device_kernelINS_4gemm6kernel13GemmUniversalIN4cute5tupleIJiiiiEEENS1_10collective13CollectiveMmaINS1_37MainloopSm90TmaGmmaWarpSpecializedFP8ILi3ENS5_IJNS4_1CILi1EEESB_SB_EEENS1_35KernelTmaWarpSpecializedCooperativeEEENS5_IJNSA_ILi192EEENSA_ILi80EEENSA_ILi256EEEEEENS_12float_e4m3_tENS5_IJlSB_lEEESJ_SK_NS4_8TiledMMAINS4_8MMA_AtomIJNS4_4SM904GMMA30MMA_64x16x32_F32E4M3E4M3_SS_TNILNSO_7ScaleInE1ELSQ_1EEEEEENS4_6LayoutINS5_IJNSA_ILi2EEESB_SB_EEENS5_IJSB_NSA_ILi0EEESW_EEEEENS5_IJNS4_10UnderscoreESZ_SZ_EEEEENS4_13SM90_TMA_LOADENS4_14ComposedLayoutINS4_7SwizzleILi3ELi4ELi3EEENS4_18smem_ptr_flag_bitsILi8EEENST_INS5_IJNSA_ILi8EEENSA_ILi128EEEEEENS5_IJS19_SB_EEEEEEEvNS4_8identityES12_S1D_vS1E_EENS_8epilogue10collective6detail29Sm90TmaWarpSpecializedAdapterINS1H_15DefaultEpilogueISJ_SK_SK_NS1G_6thread17LinearCombinationISJ_Li1EffLNS1L_9ScaleType4KindE0ELNS_15FloatRoundStyleE2ESJ_EENS1_15EpilogueDefaultEEEEEvvEEEEvNT_6ParamsE:
	.zero		1664


//--------------------- SYMBOLS --------------------------

	.type		.nv.reservedSmem.offset0,@object
	.size		.nv.reservedSmem.offset0,0x4
